	.target	sm_100a

	.elftype	@"ET_EXEC"


//--------------------- .note.nv.tkinfo           --------------------------
	.section	.note.nv.tkinfo,"",@"SHT_NOTE"
	.sectionflags	@"SHF_NOTE_NV_TKINFO"
	.tkinfo
        /*0018*/ 	.word	0x00000081
        /*0030*/ 	.string	""
        /*0030*/ 	.string	"ptxas-blackwell"
        /*0030*/ 	.string	"Cuda compilation tools, release 12.9, V12.9.86"
        /*0030*/ 	.string	"Build cuda_12.9.r12.9/compiler.36037853_0"
        /*0030*/ 	.string	"-v  -suppress-debug-info  -lineinfo  -arch sm_100a "



//--------------------- .note.nv.cuver            --------------------------
	.section	.note.nv.cuver,"",@"SHT_NOTE"
	.sectionflags	@"SHF_NOTE_NV_CUVER"
        /*0018*/ 	.short	0x0001
        /*001a*/ 	.short	0x0064
        /*001c*/ 	.short	0x0001
        /*001e*/ 	.short	0x0000
        /*0020*/ 	.short	0x0001
        /*0022*/ 	.short	0x0000


//--------------------- .nv.info                  --------------------------
	.section	.nv.info,"",@"SHT_CUDA_INFO"
	.align	4


	//----- nvinfo : EIATTR_REGCOUNT
	.align		4
        /*0000*/ 	.byte	0x04, 0x2f
        /*0002*/ 	.short	(.L_4 - .L_3)
	.align		4
.L_3:
        /*0004*/ 	.word	index@(gluon_tcgen05)
        /*0008*/ 	.word	0x00000047


	//----- nvinfo : EIATTR_FRAME_SIZE
	.align		4
.L_4:
        /*000c*/ 	.byte	0x04, 0x11
        /*000e*/ 	.short	(.L_6 - .L_5)
	.align		4
.L_5:
        /*0010*/ 	.word	index@($__internal_2_$__cuda_sm10x_tcgen05_guardrail_trap_unallocated_columns_being_dealloced)
        /*0014*/ 	.word	0x00000000


	//----- nvinfo : EIATTR_FRAME_SIZE
	.align		4
.L_6:
        /*0018*/ 	.byte	0x04, 0x11
        /*001a*/ 	.short	(.L_8 - .L_7)
	.align		4
.L_7:
        /*001c*/ 	.word	index@($__internal_1_$__cuda_sm10x_tcgen05_guardrail_trap_phase_invalid_during_alloc)
        /*0020*/ 	.word	0x00000000


	//----- nvinfo : EIATTR_FRAME_SIZE
	.align		4
.L_8:
        /*0024*/ 	.byte	0x04, 0x11
        /*0026*/ 	.short	(.L_10 - .L_9)
	.align		4
.L_9:
        /*0028*/ 	.word	index@($__internal_0_$__cuda_sm10x_tcgen05_guardrail_trap_col_being_dealloced_not_returned_by_alloc)
        /*002c*/ 	.word	0x00000000


	//----- nvinfo : EIATTR_FRAME_SIZE
	.align		4
.L_10:
        /*0030*/ 	.byte	0x04, 0x11
        /*0032*/ 	.short	(.L_12 - .L_11)
	.align		4
.L_11:
        /*0034*/ 	.word	index@(gluon_tcgen05)
        /*0038*/ 	.word	0x00000000


	//----- nvinfo : EIATTR_MIN_STACK_SIZE
	.align		4
.L_12:
        /*003c*/ 	.byte	0x04, 0x12
        /*003e*/ 	.short	(.L_14 - .L_13)
	.align		4
.L_13:
        /*0040*/ 	.word	index@(gluon_tcgen05)
        /*0044*/ 	.word	0x00000000
.L_14:


//--------------------- .nv.info.gluon_tcgen05    --------------------------
	.section	.nv.info.gluon_tcgen05,"",@"SHT_CUDA_INFO"
	.sectionflags	@""
	.align	4


	//----- nvinfo : EIATTR_CUDA_API_VERSION
	.align		4
        /*0000*/ 	.byte	0x04, 0x37
        /*0002*/ 	.short	(.L_16 - .L_15)
.L_15:
        /*0004*/ 	.word	0x00000081


	//----- nvinfo : EIATTR_KPARAM_INFO
	.align		4
.L_16:
        /*0008*/ 	.byte	0x04, 0x17
        /*000a*/ 	.short	(.L_18 - .L_17)
.L_17:
        /*000c*/ 	.word	0x00000000
        /*0010*/ 	.short	0x000a
        /*0012*/ 	.short	0x0048
        /*0014*/ 	.byte	0x00, 0xf4, 0x21, 0x00


	//----- nvinfo : EIATTR_KPARAM_INFO
	.align		4
.L_18:
        /*0018*/ 	.byte	0x04, 0x17
        /*001a*/ 	.short	(.L_20 - .L_19)
.L_19:
        /*001c*/ 	.word	0x00000000
        /*0020*/ 	.short	0x0009
        /*0022*/ 	.short	0x0040
        /*0024*/ 	.byte	0x00, 0xf4, 0x21, 0x00


	//----- nvinfo : EIATTR_KPARAM_INFO
	.align		4
.L_20:
        /*0028*/ 	.byte	0x04, 0x17
        /*002a*/ 	.short	(.L_22 - .L_21)
.L_21:
        /*002c*/ 	.word	0x00000000
        /*0030*/ 	.short	0x0008
        /*0032*/ 	.short	0x0038
        /*0034*/ 	.byte	0x00, 0xf0, 0x21, 0x00


	//----- nvinfo : EIATTR_KPARAM_INFO
	.align		4
.L_22:
        /*0038*/ 	.byte	0x04, 0x17
        /*003a*/ 	.short	(.L_24 - .L_23)
.L_23:
        /*003c*/ 	.word	0x00000000
        /*0040*/ 	.short	0x0007
        /*0042*/ 	.short	0x0030
        /*0044*/ 	.byte	0x00, 0xf0, 0x21, 0x00


	//----- nvinfo : EIATTR_KPARAM_INFO
	.align		4
.L_24:
        /*0048*/ 	.byte	0x04, 0x17
        /*004a*/ 	.short	(.L_26 - .L_25)
.L_25:
        /*004c*/ 	.word	0x00000000
        /*0050*/ 	.short	0x0006
        /*0052*/ 	.short	0x0028
        /*0054*/ 	.byte	0x00, 0xf0, 0x21, 0x00


	//----- nvinfo : EIATTR_KPARAM_INFO
	.align		4
.L_26:
        /*0058*/ 	.byte	0x04, 0x17
        /*005a*/ 	.short	(.L_28 - .L_27)
.L_27:
        /*005c*/ 	.word	0x00000000
        /*0060*/ 	.short	0x0005
        /*0062*/ 	.short	0x0020
        /*0064*/ 	.byte	0x00, 0xf0, 0x11, 0x00


	//----- nvinfo : EIATTR_KPARAM_INFO
	.align		4
.L_28:
        /*0068*/ 	.byte	0x04, 0x17
        /*006a*/ 	.short	(.L_30 - .L_29)
.L_29:
        /*006c*/ 	.word	0x00000000
        /*0070*/ 	.short	0x0004
        /*0072*/ 	.short	0x001c
        /*0074*/ 	.byte	0x00, 0xf0, 0x11, 0x00


	//----- nvinfo : EIATTR_KPARAM_INFO
	.align		4
.L_30:
        /*0078*/ 	.byte	0x04, 0x17
        /*007a*/ 	.short	(.L_32 - .L_31)
.L_31:
        /*007c*/ 	.word	0x00000000
        /*0080*/ 	.short	0x0003
        /*0082*/ 	.short	0x0018
        /*0084*/ 	.byte	0x00, 0xf0, 0x11, 0x00


	//----- nvinfo : EIATTR_KPARAM_INFO
	.align		4
.L_32:
        /*0088*/ 	.byte	0x04, 0x17
        /*008a*/ 	.short	(.L_34 - .L_33)
.L_33:
        /*008c*/ 	.word	0x00000000
        /*0090*/ 	.short	0x0002
        /*0092*/ 	.short	0x0010
        /*0094*/ 	.byte	0x00, 0xf4, 0x21, 0x00


	//----- nvinfo : EIATTR_KPARAM_INFO
	.align		4
.L_34:
        /*0098*/ 	.byte	0x04, 0x17
        /*009a*/ 	.short	(.L_36 - .L_35)
.L_35:
        /*009c*/ 	.word	0x00000000
        /*00a0*/ 	.short	0x0001
        /*00a2*/ 	.short	0x0008
        /*00a4*/ 	.byte	0x00, 0xf4, 0x21, 0x00


	//----- nvinfo : EIATTR_KPARAM_INFO
	.align		4
.L_36:
        /*00a8*/ 	.byte	0x04, 0x17
        /*00aa*/ 	.short	(.L_38 - .L_37)
.L_37:
        /*00ac*/ 	.word	0x00000000
        /*00b0*/ 	.short	0x0000
        /*00b2*/ 	.short	0x0000
        /*00b4*/ 	.byte	0x00, 0xf4, 0x21, 0x00


	//----- nvinfo : EIATTR_AT_ENTRY_FRAGMENTS
	.align		4
.L_38:
        /*00b8*/ 	.byte	0x04, 0x4f
        /*00ba*/ 	.short	(.L_40 - .L_39)


	//   ....[0]....
.L_39:
        /*00bc*/ 	.word	0x00000004


	//----- nvinfo : EIATTR_RESERVED_SMEM_USED
	.align		4
.L_40:
        /*00c0*/ 	.byte	0x01, 0x41
	.zero		2


	//----- nvinfo : EIATTR_SPARSE_MMA_MASK
	.align		4
        /*00c4*/ 	.byte	0x03, 0x50
        /*00c6*/ 	.short	0x0000


	//----- nvinfo : EIATTR_TCGEN05_1CTA_USED
	.align		4
        /*00c8*/ 	.byte	0x01, 0x51
	.zero		2


	//----- nvinfo : EIATTR_MAXREG_COUNT
	.align		4
        /*00cc*/ 	.byte	0x03, 0x1b
        /*00ce*/ 	.short	0x00ff


	//----- nvinfo : EIATTR_NUM_BARRIERS
	.align		4
        /*00d0*/ 	.byte	0x02, 0x4c
        /*00d2*/ 	.byte	0x01
	.zero		1


	//----- nvinfo : EIATTR_INT_WARP_WIDE_INSTR_OFFSETS
	.align		4
        /*00d4*/ 	.byte	0x04, 0x31
        /*00d6*/ 	.short	(.L_42 - .L_41)


	//   ....[0]....
.L_41:
        /*00d8*/ 	.word	0x00001750


	//   ....[1]....
        /*00dc*/ 	.word	0x00001770


	//   ....[2]....
        /*00e0*/ 	.word	0x000017f0


	//   ....[3]....
        /*00e4*/ 	.word	0x00001bb0


	//   ....[4]....
        /*00e8*/ 	.word	0x00001bc0


	//   ....[5]....
        /*00ec*/ 	.word	0x00001c20


	//   ....[6]....
        /*00f0*/ 	.word	0x00001c30


	//   ....[7]....
        /*00f4*/ 	.word	0x00001f00


	//   ....[8]....
        /*00f8*/ 	.word	0x00001f10


	//   ....[9]....
        /*00fc*/ 	.word	0x00002090


	//   ....[10]....
        /*0100*/ 	.word	0x000020c0


	//   ....[11]....
        /*0104*/ 	.word	0x000020f0


	//   ....[12]....
        /*0108*/ 	.word	0x00002110


	//   ....[13]....
        /*010c*/ 	.word	0x00002410


	//   ....[14]....
        /*0110*/ 	.word	0x00002420


	//   ....[15]....
        /*0114*/ 	.word	0x000027f0


	//   ....[16]....
        /*0118*/ 	.word	0x00002800


	//   ....[17]....
        /*011c*/ 	.word	0x00002cf0


	//   ....[18]....
        /*0120*/ 	.word	0x00002d40


	//----- nvinfo : EIATTR_COOP_GROUP_MASK_REGIDS
	.align		4
.L_42:
        /*0124*/ 	.byte	0x04, 0x29
        /*0126*/ 	.short	(.L_44 - .L_43)


	//   ....[0]....
.L_43:
        /*0128*/ 	.word	0xffffffff


	//   ....[1]....
        /*012c*/ 	.word	0xffffffff


	//   ....[2]....
        /*0130*/ 	.word	0xffffffff


	//   ....[3]....
        /*0134*/ 	.word	0xffffffff


	//   ....[4]....
        /*0138*/ 	.word	0xffffffff


	//   ....[5]....
        /*013c*/ 	.word	0xffffffff


	//   ....[6]....
        /*0140*/ 	.word	0xffffffff


	//   ....[7]....
        /*0144*/ 	.word	0xffffffff


	//   ....[8]....
        /*0148*/ 	.word	0xffffffff


	//   ....[9]....
        /*014c*/ 	.word	0xffffffff


	//----- nvinfo : EIATTR_COOP_GROUP_INSTR_OFFSETS
	.align		4
.L_44:
        /*0150*/ 	.byte	0x04, 0x28
        /*0152*/ 	.short	(.L_46 - .L_45)


	//   ....[0]....
.L_45:
        /*0154*/ 	.word	0x00000050


	//   ....[1]....
        /*0158*/ 	.word	0x00000310


	//   ....[2]....
        /*015c*/ 	.word	0x00000500


	//   ....[3]....
        /*0160*/ 	.word	0x000009a0


	//   ....[4]....
        /*0164*/ 	.word	0x00000ae0


	//   ....[5]....
        /*0168*/ 	.word	0x00000fe0


	//   ....[6]....
        /*016c*/ 	.word	0x00001120


	//   ....[7]....
        /*0170*/ 	.word	0x00001610


	//   ....[8]....
        /*0174*/ 	.word	0x00002b80


	//   ....[9]....
        /*0178*/ 	.word	0x00002df0


	//----- nvinfo : EIATTR_VRC_CTA_INIT_COUNT
	.align		4
.L_46:
        /*017c*/ 	.byte	0x02, 0x4a
        /*017e*/ 	.byte	0x80
	.zero		1


	//----- nvinfo : EIATTR_MBARRIER_INSTR_OFFSETS
	.align		4
        /*0180*/ 	.byte	0x04, 0x39
        /*0182*/ 	.short	(.L_48 - .L_47)


	//   ....[0]....
.L_47:
        /*0184*/ 	.word	0x00001810
        /*0188*/ 	.word	0x000000ff
        /*018c*/ 	.word	0x00018000
        /*0190*/ 	.short	0x0100
        /*0192*/ 	.byte	0x08
	.zero		1


	//   ....[1]....
        /*0194*/ 	.word	0x00001820
        /*0198*/ 	.word	0x000000ff
        /*019c*/ 	.word	0x00018020
        /*01a0*/ 	.short	0x0100
        /*01a2*/ 	.byte	0x08
	.zero		1


	//   ....[2]....
        /*01a4*/ 	.word	0x000018d0
        /*01a8*/ 	.word	0x000000ff
        /*01ac*/ 	.word	0x00018008
        /*01b0*/ 	.short	0x0100
        /*01b2*/ 	.byte	0x08
	.zero		1


	//   ....[3]....
        /*01b4*/ 	.word	0x000018e0
        /*01b8*/ 	.word	0x000000ff
        /*01bc*/ 	.word	0x00018028
        /*01c0*/ 	.short	0x0100
        /*01c2*/ 	.byte	0x08
	.zero		1


	//   ....[4]....
        /*01c4*/ 	.word	0x000019c0
        /*01c8*/ 	.word	0x000000ff
        /*01cc*/ 	.word	0x00018010
        /*01d0*/ 	.short	0x0100
        /*01d2*/ 	.byte	0x08
	.zero		1


	//   ....[5]....
        /*01d4*/ 	.word	0x000019d0
        /*01d8*/ 	.word	0x000000ff
        /*01dc*/ 	.word	0x00018030
        /*01e0*/ 	.short	0x0100
        /*01e2*/ 	.byte	0x08
	.zero		1


	//   ....[6]....
        /*01e4*/ 	.word	0x00001ae0
        /*01e8*/ 	.word	0x000000ff
        /*01ec*/ 	.word	0x00018018
        /*01f0*/ 	.short	0x0100
        /*01f2*/ 	.byte	0x08
	.zero		1


	//   ....[7]....
        /*01f4*/ 	.word	0x00001af0
        /*01f8*/ 	.word	0x000000ff
        /*01fc*/ 	.word	0x00018038
        /*0200*/ 	.short	0x0100
        /*0202*/ 	.byte	0x08
	.zero		1


	//   ....[8]....
        /*0204*/ 	.word	0x00001cc0
        /*0208*/ 	.word	0x000000ff
        /*020c*/ 	.word	0x00018000
        /*0210*/ 	.short	0x010a
        /*0212*/ 	.byte	0x08
	.zero		1


	//   ....[9]....
        /*0214*/ 	.word	0x00001f60
        /*0218*/ 	.word	0x000000ff
        /*021c*/ 	.word	0x00018020
        /*0220*/ 	.short	0x010a
        /*0222*/ 	.byte	0x08
	.zero		1


	//   ....[10]....
        /*0224*/ 	.word	0x00002190
        /*0228*/ 	.word	0x000000ff
        /*022c*/ 	.word	0x00018000
        /*0230*/ 	.short	0x010a
        /*0232*/ 	.byte	0x1c
	.zero		1


	//   ....[11]....
        /*0234*/ 	.word	0x00002460
        /*0238*/ 	.word	0x000000ff
        /*023c*/ 	.word	0x00018020
        /*0240*/ 	.short	0x010a
        /*0242*/ 	.byte	0x1c
	.zero		1


	//   ....[12]....
        /*0244*/ 	.word	0x00002530
        /*0248*/ 	.word	0x000000ff
        /*024c*/ 	.word	0x00018000
        /*0250*/ 	.short	0x0108
        /*0252*/ 	.byte	0x08
	.zero		1


	//   ....[13]....
        /*0254*/ 	.word	0x00002540
        /*0258*/ 	.word	0x000000ff
        /*025c*/ 	.word	0x00018020
        /*0260*/ 	.short	0x0108
        /*0262*/ 	.byte	0x08
	.zero		1


	//   ....[14]....
        /*0264*/ 	.word	0x00002590
        /*0268*/ 	.word	0x000000ff
        /*026c*/ 	.word	0x00018008
        /*0270*/ 	.short	0x0108
        /*0272*/ 	.byte	0x08
	.zero		1


	//   ....[15]....
        /*0274*/ 	.word	0x000025a0
        /*0278*/ 	.word	0x000000ff
        /*027c*/ 	.word	0x00018028
        /*0280*/ 	.short	0x0108
        /*0282*/ 	.byte	0x08
	.zero		1


	//   ....[16]....
        /*0284*/ 	.word	0x000025f0
        /*0288*/ 	.word	0x000000ff
        /*028c*/ 	.word	0x00018010
        /*0290*/ 	.short	0x0108
        /*0292*/ 	.byte	0x08
	.zero		1


	//   ....[17]....
        /*0294*/ 	.word	0x00002600
        /*0298*/ 	.word	0x000000ff
        /*029c*/ 	.word	0x00018030
        /*02a0*/ 	.short	0x0108
        /*02a2*/ 	.byte	0x08
	.zero		1


	//   ....[18]....
        /*02a4*/ 	.word	0x00002650
        /*02a8*/ 	.word	0x000000ff
        /*02ac*/ 	.word	0x00018018
        /*02b0*/ 	.short	0x0108
        /*02b2*/ 	.byte	0x08
	.zero		1


	//   ....[19]....
        /*02b4*/ 	.word	0x00002660
        /*02b8*/ 	.word	0x000000ff
        /*02bc*/ 	.word	0x00018038
        /*02c0*/ 	.short	0x0108
        /*02c2*/ 	.byte	0x08
	.zero		1


	//   ....[20]....
        /*02c4*/ 	.word	0x00002e10
        /*02c8*/ 	.word	0x000000ff
        /*02cc*/ 	.word	0x00018000
        /*02d0*/ 	.short	0x010a
        /*02d2*/ 	.byte	0x08
	.zero		1


	//   ....[21]....
        /*02d4*/ 	.word	0x00002e40
        /*02d8*/ 	.word	0x000000ff
        /*02dc*/ 	.word	0x00018020
        /*02e0*/ 	.short	0x010a
        /*02e2*/ 	.byte	0x08
	.zero		1


	//   ....[22]....
        /*02e4*/ 	.word	0x00002e70
        /*02e8*/ 	.word	0x000000ff
        /*02ec*/ 	.word	0x00018000
        /*02f0*/ 	.short	0x010a
        /*02f2*/ 	.byte	0x1c
	.zero		1


	//   ....[23]....
        /*02f4*/ 	.word	0x00002ea0
        /*02f8*/ 	.word	0x000000ff
        /*02fc*/ 	.word	0x00018020
        /*0300*/ 	.short	0x010a
        /*0302*/ 	.byte	0x1c
	.zero		1


	//----- nvinfo : EIATTR_NUM_MBARRIERS
	.align		4
.L_48:
        /*0304*/ 	.byte	0x03, 0x38
        /*0306*/ 	.short	0x0008


	//----- nvinfo : EIATTR_EXIT_INSTR_OFFSETS
	.align		4
        /*0308*/ 	.byte	0x04, 0x1c
        /*030a*/ 	.short	(.L_50 - .L_49)


	//   ....[0]....
.L_49:
        /*030c*/ 	.word	0x00002e00


	//----- nvinfo : EIATTR_REQNTID
	.align		4
.L_50:
        /*0310*/ 	.byte	0x04, 0x10
        /*0312*/ 	.short	(.L_52 - .L_51)
.L_51:
        /*0314*/ 	.word	0x00000080
        /*0318*/ 	.word	0x00000001
        /*031c*/ 	.word	0x00000001


	//----- nvinfo : EIATTR_CRS_STACK_SIZE
	.align		4
.L_52:
        /*0320*/ 	.byte	0x04, 0x1e
        /*0322*/ 	.short	(.L_54 - .L_53)
.L_53:
        /*0324*/ 	.word	0x00000000


	//----- nvinfo : EIATTR_CBANK_PARAM_SIZE
	.align		4
.L_54:
        /*0328*/ 	.byte	0x03, 0x19
        /*032a*/ 	.short	0x0050


	//----- nvinfo : EIATTR_PARAM_CBANK
	.align		4
        /*032c*/ 	.byte	0x04, 0x0a
        /*032e*/ 	.short	(.L_56 - .L_55)
	.align		4
.L_55:
        /*0330*/ 	.word	index@(.nv.constant0.gluon_tcgen05)
        /*0334*/ 	.short	0x0380
        /*0336*/ 	.short	0x0050


	//----- nvinfo : EIATTR_SW_WAR
	.align		4
.L_56:
        /*0338*/ 	.byte	0x04, 0x36
        /*033a*/ 	.short	(.L_58 - .L_57)
.L_57:
        /*033c*/ 	.word	0x00000008
.L_58:


//--------------------- .nv.compat                --------------------------
	.section	.nv.compat,"",@"SHT_CUDA_COMPAT_INFO"
	.align	4
        /*0000*/ 	.byte	0x02, 0x02, 0x02, 0x00, 0x02, 0x05, 0x05, 0x00, 0x02, 0x03, 0x03, 0x00, 0x02, 0x06, 0x01, 0x00


//--------------------- .nv.callgraph             --------------------------
	.section	.nv.callgraph,"",@"SHT_CUDA_CALLGRAPH"
	.align	4
	.sectionentsize	8
	.align		4
        /*0000*/ 	.word	0x00000000
	.align		4
        /*0004*/ 	.word	0xffffffff
	.align		4
        /*0008*/ 	.word	0x00000000
	.align		4
        /*000c*/ 	.word	0xfffffffe
	.align		4
        /*0010*/ 	.word	0x00000000
	.align		4
        /*0014*/ 	.word	0xfffffffd
	.align		4
        /*0018*/ 	.word	0x00000000
	.align		4
        /*001c*/ 	.word	0xfffffffc


//--------------------- .text.gluon_tcgen05       --------------------------
	.section	.text.gluon_tcgen05,"ax",@progbits
	.align	128
        .global         gluon_tcgen05
        .type           gluon_tcgen05,@function
        .size           gluon_tcgen05,(.L_x_85 - gluon_tcgen05)
        .other          gluon_tcgen05,@"STO_CUDA_ENTRY STV_DEFAULT"
gluon_tcgen05:
.text.gluon_tcgen05:
[----:B------:R-:W1:Y:S01]  /*0000*/  LDC R1, c[0x0][0x37c] ;  /* 0x0000df00ff017b82 */ /* 0x000e620000000800 */
[----:B------:R-:W2:Y:S02]  /*0010*/  S2R R0, SR_TID.X ;  /* 0x0000000000007919 */ /* 0x000ea40000002100 */
[----:B--2---:R-:W-:-:S13]  /*0020*/  ISETP.GE.U32.AND P2, PT, R0, 0x20, PT ;  /* 0x000000200000780c */ /* 0x004fda0003f46070 */
[----:B------:R-:W-:Y:S05]  /*0030*/  @P2 BRA `(.L_x_0) ;  /* 0x0000000000b82947 */ /* 0x000fea0003800000 */
[----:B------:R-:W2:Y:S01]  /*0040*/  S2UR UR6, SR_CgaCtaId ;  /* 0x00000000000679c3 */ /* 0x000ea20000008800 */
[----:B------:R-:W-:Y:S01]  /*0050*/  NOP ;  /* 0x0000000000007918 */ /* 0x000fe20000000000 */
[----:B------:R-:W-:Y:S02]  /*0060*/  UMOV UR4, 0x40 ;  /* 0x0000004000047882 */ /* 0x000fe40000000000 */
[----:B--2---:R-:W-:-:S09]  /*0070*/  ULEA UR4, UR6, UR4, 0x18 ;  /* 0x0000000406047291 */ /* 0x004fd2000f8ec0ff */
[----:B------:R-:W2:Y:S01]  /*0080*/  LDS.U8 R2, [UR4] ;  /* 0x00000004ff027984 */ /* 0x000ea20008000000 */
[----:B------:R-:W-:Y:S02]  /*0090*/  UMOV UR4, 0x400 ;  /* 0x0000040000047882 */ /* 0x000fe40000000000 */
[----:B------:R-:W-:Y:S01]  /*00a0*/  ULEA UR4, UR6, UR4, 0x18 ;  /* 0x0000000406047291 */ /* 0x000fe2000f8ec0ff */
[----:B--2---:R-:W-:-:S13]  /*00b0*/  ISETP.NE.AND P0, PT, R2, RZ, PT ;  /* 0x000000ff0200720c */ /* 0x004fda0003f05270 */
[----:B------:R-:W-:Y:S05]  /*00c0*/  @P0 BRA `(.L_x_1) ;  /* 0x00000000007c0947 */ /* 0x000fea0003800000 */
[----:B------:R-:W-:-:S13]  /*00d0*/  ELECT P0, URZ, PT ;  /* 0x0000000000ff782f */ /* 0x000fda0003800000 */
[----:B------:R-:W-:Y:S05]  /*00e0*/  @!P0 BRA `(.L_x_2) ;  /* 0x0000000000848947 */ /* 0x000fea0003800000 */
[----:B------:R-:W-:Y:S01]  /*00f0*/  UMOV UR5, 0x4 ;  /* 0x0000000400057882 */ /* 0x000fe20000000000 */
[----:B------:R-:W-:Y:S02]  /*0100*/  IMAD.MOV.U32 R5, RZ, RZ, 0x1 ;  /* 0x00000001ff057424 */ /* 0x000fe400078e00ff */
[----:B------:R-:W-:Y:S02]  /*0110*/  IMAD.MOV.U32 R3, RZ, RZ, 0xf ;  /* 0x0000000fff037424 */ /* 0x000fe400078e00ff */
[----:B------:R-:W-:Y:S04]  /*0120*/  DEPBAR.LE SB2, 0x36 ;  /* 0x0000ad800000791a */ /* 0x000fe80000000000 */
[----:B------:R-:W2:Y:S02]  /*0130*/  UTCATOMSWS.FIND_AND_SET.ALIGN UP0, UR5, UR5 ;  /* 0x00000005000575e3 */ /* 0x000ea40008000800 */
[----:B--2---:R-:W-:-:S04]  /*0140*/  PLOP3.LUT P0, PT, PT, PT, UP0, 0x80, 0x8 ;  /* 0x000000000008781c */ /* 0x004fc80003f0f008 */
[----:B------:R-:W-:-:S04]  /*0150*/  SEL R2, RZ, 0xffffffff, !P0 ;  /* 0xffffffffff027807 */ /* 0x000fc80004000000 */
[----:B------:R-:W-:Y:S01]  /*0160*/  ISETP.NE.AND P0, PT, R2, RZ, PT ;  /* 0x000000ff0200720c */ /* 0x000fe20003f05270 */
[----:B------:R-:W-:-:S12]  /*0170*/  IMAD.U32 R2, RZ, RZ, UR5 ;  /* 0x00000005ff027e24 */ /* 0x000fd8000f8e00ff */
[----:B------:R-:W-:Y:S05]  /*0180*/  @P0 BRA `(.L_x_3) ;  /* 0x0000000000240947 */ /* 0x000fea0003800000 */
.L_x_4:
[----:B------:R-:W-:Y:S05]  /*0190*/  NANOSLEEP 0x64 ;  /* 0x000000640000795d */ /* 0x000fea0003800000 */
[----:B------:R-:W-:-:S05]  /*01a0*/  UMOV UR5, 0x4 ;  /* 0x0000000400057882 */ /* 0x000fca0000000000 */
[----:B------:R-:W-:Y:S04]  /*01b0*/  DEPBAR.LE SB2, 0x36 ;  /* 0x0000ad800000791a */ /* 0x000fe80000000000 */
[----:B------:R-:W2:Y:S02]  /*01c0*/  UTCATOMSWS.FIND_AND_SET.ALIGN UP0, UR5, UR5 ;  /* 0x00000005000575e3 */ /* 0x000ea40008000800 */
[----:B--2---:R-:W-:-:S04]  /*01d0*/  PLOP3.LUT P0, PT, PT, PT, UP0, 0x80, 0x8 ;  /* 0x000000000008781c */ /* 0x004fc80003f0f008 */
[----:B------:R-:W-:-:S04]  /*01e0*/  SEL R2, RZ, 0xffffffff, !P0 ;  /* 0xffffffffff027807 */ /* 0x000fc80004000000 */
[----:B------:R-:W-:Y:S01]  /*01f0*/  ISETP.NE.AND P0, PT, R2, RZ, PT ;  /* 0x000000ff0200720c */ /* 0x000fe20003f05270 */
[----:B------:R-:W-:-:S12]  /*0200*/  IMAD.U32 R2, RZ, RZ, UR5 ;  /* 0x00000005ff027e24 */ /* 0x000fd8000f8e00ff */
[----:B------:R-:W-:Y:S05]  /*0210*/  @!P0 BRA `(.L_x_4) ;  /* 0xfffffffc00dc8947 */ /* 0x000fea000383ffff */
.L_x_3:
[C---:B------:R-:W-:Y:S01]  /*0220*/  VIADD R4, R2.reuse, 0x10 ;  /* 0x0000001002047836 */ /* 0x040fe20000000000 */
[----:B------:R-:W-:Y:S01]  /*0230*/  UMOV UR5, 0x50 ;  /* 0x0000005000057882 */ /* 0x000fe20000000000 */
[----:B------:R-:W-:Y:S01]  /*0240*/  SHF.L.U32 R3, R3, R2, RZ ;  /* 0x0000000203037219 */ /* 0x000fe200000006ff */
[----:B------:R-:W-:Y:S01]  /*0250*/  ULEA UR5, UR6, UR5, 0x18 ;  /* 0x0000000506057291 */ /* 0x000fe2000f8ec0ff */
[----:B------:R-:W-:Y:S01]  /*0260*/  IMAD.SHL.U32 R2, R2, 0x20, RZ ;  /* 0x0000002002027824 */ /* 0x000fe200078e00ff */
[----:B------:R-:W-:-:S04]  /*0270*/  SHF.L.U32 R4, R5, R4, RZ ;  /* 0x0000000405047219 */ /* 0x000fc800000006ff */
[----:B------:R-:W-:-:S05]  /*0280*/  LOP3.LUT R3, R4, R3, RZ, 0xfc, !PT ;  /* 0x0000000304037212 */ /* 0x000fca00078efcff */
[----:B------:R2:W-:Y:S04]  /*0290*/  ATOMS.OR RZ, [UR5], R3 ;  /* 0x00000003ffff798c */ /* 0x0005e8000b000005 */
[----:B------:R2:W-:Y:S01]  /*02a0*/  STS [UR4], R2 ;  /* 0x00000002ff007988 */ /* 0x0005e20008000804 */
[----:B------:R-:W-:Y:S05]  /*02b0*/  BRA `(.L_x_2) ;  /* 0x0000000000107947 */ /* 0x000fea0003800000 */
.L_x_1:
[----:B------:R-:W-:Y:S01]  /*02c0*/  IMAD.MOV.U32 R3, RZ, RZ, -0x1 ;  /* 0xffffffffff037424 */ /* 0x000fe200078e00ff */
[----:B------:R-:W-:-:S04]  /*02d0*/  MOV R2, 0x300 ;  /* 0x0000030000027802 */ /* 0x000fc80000000f00 */
[----:B------:R2:W-:Y:S03]  /*02e0*/  STS [UR4], R3 ;  /* 0x00000003ff007988 */ /* 0x0005e60008000804 */
[----:B-12---:R-:W-:Y:S05]  /*02f0*/  CALL.REL.NOINC `($__internal_1_$__cuda_sm10x_tcgen05_guardrail_trap_phase_invalid_during_alloc) ;  /* 0x0000002c00007944 */ /* 0x006fea0003c00000 */
.L_x_2:
[----:B------:R-:W-:Y:S05]  /*0300*/  WARPSYNC.ALL ;  /* 0x0000000000007948 */ /* 0x000fea0003800000 */
[----:B------:R-:W-:Y:S01]  /*0310*/  NOP ;  /* 0x0000000000007918 */ /* 0x000fe20000000000 */
.L_x_0:
[----:B------:R-:W3:Y:S08]  /*0320*/  S2UR UR4, SR_CgaCtaId ;  /* 0x00000000000479c3 */ /* 0x000ef00000008800 */
[----:B------:R-:W-:Y:S01]  /*0330*/  BAR.SYNC.DEFER_BLOCKING 0x0 ;  /* 0x0000000000007b1d */ /* 0x000fe20000010000 */
[----:B------:R-:W-:-:S05]  /*0340*/  LOP3.LUT R68, R0, 0x7f, RZ, 0xc0, !PT ;  /* 0x0000007f00447812 */ /* 0x000fca00078ec0ff */
[----:B------:R-:W-:Y:S02]  /*0350*/  UMOV UR8, 0x400 ;  /* 0x0000040000087882 */ /* 0x000fe40000000000 */
[----:B--2---:R-:W2:Y:S08]  /*0360*/  LDC R3, c[0x0][0x398] ;  /* 0x0000e600ff037b82 */ /* 0x004eb00000000800 */
[----:B------:R-:W4:Y:S01]  /*0370*/  LDC R10, c[0x0][0x3a0] ;  /* 0x0000e800ff0a7b82 */ /* 0x000f220000000800 */
[----:B---3--:R-:W-:-:S07]  /*0380*/  ULEA UR8, UR4, UR8, 0x18 ;  /* 0x0000000804087291 */ /* 0x008fce000f8ec0ff */
[----:B------:R-:W3:Y:S02]  /*0390*/  S2UR UR15, SR_CTAID.Y ;  /* 0x00000000000f79c3 */ /* 0x000ee40000002600 */
[----:B------:R-:W5:Y:S06]  /*03a0*/  LDS R4, [UR8] ;  /* 0x00000008ff047984 */ /* 0x000f6c0008000800 */
[----:B------:R-:W-:Y:S06]  /*03b0*/  BAR.SYNC.DEFER_BLOCKING 0x0 ;  /* 0x0000000000007b1d */ /* 0x000fec0000010000 */
[----:B------:R-:W-:Y:S05]  /*03c0*/  @P2 BRA `(.L_x_5) ;  /* 0x0000000000182947 */ /* 0x000fea0003800000 */
[----:B------:R-:W-:Y:S01]  /*03d0*/  ELECT P0, URZ, PT ;  /* 0x0000000000ff782f */ /* 0x000fe20003800000 */
[----:B------:R-:W-:Y:S01]  /*03e0*/  IMAD.MOV.U32 R2, RZ, RZ, 0x1 ;  /* 0x00000001ff027424 */ /* 0x000fe200078e00ff */
[----:B------:R-:W-:Y:S01]  /*03f0*/  UMOV UR5, 0x40 ;  /* 0x0000004000057882 */ /* 0x000fe20000000000 */
[----:B------:R-:W-:Y:S01]  /*0400*/  UVIRTCOUNT.DEALLOC.SMPOOL 0x80 ;  /* 0x000000800000784c */ /* 0x000fe20000000000 */
[----:B------:R-:W-:-:S09]  /*0410*/  ULEA UR5, UR4, UR5, 0x18 ;  /* 0x0000000504057291 */ /* 0x000fd2000f8ec0ff */
[----:B------:R5:W-:Y:S03]  /*0420*/  @P0 STS.U8 [UR5], R2 ;  /* 0x00000002ff000988 */ /* 0x000be60008000005 */
.L_x_5:
[----:B------:R-:W5:Y:S01]  /*0430*/  S2UR UR4, SR_CTAID.Z ;  /* 0x00000000000479c3 */ /* 0x000f620000002700 */
[----:B------:R-:W4:Y:S01]  /*0440*/  LDCU UR5, c[0x0][0x370] ;  /* 0x00006e00ff0577ac */ /* 0x000f220008000800 */
[C---:B------:R-:W-:Y:S01]  /*0450*/  ISETP.GE.U32.AND P0, PT, R68.reuse, 0x20, PT ;  /* 0x000000204400780c */ /* 0x040fe20003f06070 */
[----:B--2--5:R-:W-:Y:S01]  /*0460*/  VIADD R2, R3, 0xffffffff ;  /* 0xffffffff03027836 */ /* 0x024fe20000000000 */
[C---:B------:R-:W-:Y:S01]  /*0470*/  ISETP.NE.U32.AND P3, PT, R68.reuse, RZ, PT ;  /* 0x000000ff4400720c */ /* 0x040fe20003f65070 */
[----:B------:R-:W2:Y:S01]  /*0480*/  LDCU UR6, c[0x0][0x374] ;  /* 0x00006e80ff0677ac */ /* 0x000ea20008000800 */
[----:B------:R-:W-:Y:S01]  /*0490*/  LEA R11, R68, UR8, 0x2 ;  /* 0x00000008440b7c11 */ /* 0x000fe2000f8e10ff */
[----:B----4-:R-:W-:Y:S01]  /*04a0*/  VIADD R12, R10, 0xffffffff ;  /* 0xffffffff0a0c7836 */ /* 0x010fe20000000000 */
[----:B------:R-:W4:Y:S01]  /*04b0*/  S2UR UR7, SR_CTAID.X ;  /* 0x00000000000779c3 */ /* 0x000f220000002500 */
[----:B------:R-:W5:Y:S01]  /*04c0*/  LDCU.64 UR20, c[0x0][0x3c0] ;  /* 0x00007800ff1477ac */ /* 0x000f620008000a00 */
[----:B------:R-:W-:Y:S01]  /*04d0*/  R2UR UR23, R4 ;  /* 0x00000000041772ca */ /* 0x000fe200000e0000 */
[----:B------:R-:W-:Y:S04]  /*04e0*/  BSSY.RECONVERGENT B0, `(.L_x_6) ;  /* 0x0000011000007945 */ /* 0x000fe80003800200 */
[----:B------:R3:W-:Y:S01]  /*04f0*/  @!P0 STS [R11], RZ ;  /* 0x000000ff0b008388 */ /* 0x0007e20000000800 */
[----:B------:R-:W-:-:S03]  /*0500*/  NOP ;  /* 0x0000000000007918 */ /* 0x000fc60000000000 */
[----:B------:R3:W-:Y:S02]  /*0510*/  @!P3 STS [UR8+0x24], R2 ;  /* 0x00002402ff00b988 */ /* 0x0007e40008000808 */
[----:B--23--:R-:W-:Y:S02]  /*0520*/  UIMAD UR4, UR4, UR6, UR15 ;  /* 0x00000006040472a4 */ /* 0x00cfe4000f8e020f */
[----:B------:R2:W-:Y:S02]  /*0530*/  @!P3 STS [UR8+0x20], R12 ;  /* 0x0000200cff00b988 */ /* 0x0005e40008000808 */
[----:B----4-:R-:W-:-:S04]  /*0540*/  UIMAD UR4, UR4, UR5, UR7 ;  /* 0x00000005040472a4 */ /* 0x010fc8000f8e0207 */
[----:B------:R-:W-:-:S04]  /*0550*/  UIMAD UR4, UR4, 0x180, URZ ;  /* 0x00000180040478a4 */ /* 0x000fc8000f8e02ff */
[----:B-----5:R-:W-:-:S04]  /*0560*/  UIADD3 UR24, UP0, UPT, UR4, UR20, URZ ;  /* 0x0000001404187290 */ /* 0x020fc8000ff1e0ff */
[----:B------:R-:W-:Y:S01]  /*0570*/  ULEA.HI.X.SX32 UR25, UR4, UR21, 0x1, UP0 ;  /* 0x0000001504197291 */ /* 0x000fe200080f0eff */
[----:B--2---:R-:W-:Y:S11]  /*0580*/  @P3 BRA `(.L_x_7) ;  /* 0x0000000000183947 */ /* 0x004ff60003800000 */
[----:B------:R-:W2:Y:S01]  /*0590*/  LDS R3, [UR8+0x8] ;  /* 0x00000808ff037984 */ /* 0x000ea20008000800 */
[----:B------:R-:W3:Y:S01]  /*05a0*/  LDC.64 R6, c[0x0][0x380] ;  /* 0x0000e000ff067b82 */ /* 0x000ee20000000a00 */
[----:B------:R-:W-:Y:S02]  /*05b0*/  IMAD.MOV.U32 R4, RZ, RZ, 0x70 ;  /* 0x00000070ff047424 */ /* 0x000fe400078e00ff */
[----:B---3--:R3:W-:Y:S03]  /*05c0*/  STS.64 [UR8], R6 ;  /* 0x00000006ff007988 */ /* 0x0087e60008000a08 */
[----:B--2---:R-:W-:-:S05]  /*05d0*/  LOP3.LUT R3, R3, 0x10, R4, 0xd8, !PT ;  /* 0x0000001003037812 */ /* 0x004fca00078ed804 */
[----:B------:R3:W-:Y:S02]  /*05e0*/  STS [UR8+0x8], R3 ;  /* 0x00000803ff007988 */ /* 0x0007e40008000808 */
.L_x_7:
[----:B------:R-:W-:Y:S05]  /*05f0*/  BSYNC.RECONVERGENT B0 ;  /* 0x0000000000007941 */ /* 0x000fea0003800200 */
.L_x_6:
[----:B------:R-:W-:Y:S04]  /*0600*/  BSSY.RECONVERGENT B0, `(.L_x_8) ;  /* 0x000000a000007945 */ /* 0x000fe80003800200 */
[----:B------:R-:W-:Y:S05]  /*0610*/  @P3 BRA `(.L_x_9) ;  /* 0x0000000000203947 */ /* 0x000fea0003800000 */
[----:B---3--:R-:W2:Y:S01]  /*0620*/  LDS R3, [UR8+0x34] ;  /* 0x00003408ff037984 */ /* 0x008ea20008000800 */
[----:B------:R-:W-:Y:S02]  /*0630*/  IMAD.MOV.U32 R4, RZ, RZ, 0x3f000000 ;  /* 0x3f000000ff047424 */ /* 0x000fe400078e00ff */
[----:B------:R-:W-:Y:S01]  /*0640*/  @!P3 IMAD.MOV.U32 R5, RZ, RZ, 0x3f ;  /* 0x0000003fff05b424 */ /* 0x000fe200078e00ff */
[----:B------:R-:W3:Y:S02]  /*0650*/  @!P3 LDS R6, [UR8+0x38] ;  /* 0x00003808ff06b984 */ /* 0x000ee40008000800 */
[----:B--2---:R-:W-:Y:S02]  /*0660*/  LOP3.LUT R3, R3, 0xff000000, R4, 0xb8, !PT ;  /* 0xff00000003037812 */ /* 0x004fe400078eb804 */
[----:B---3--:R-:W-:-:S03]  /*0670*/  @!P3 LOP3.LUT R4, R6, 0xff, R5, 0xb8, !PT ;  /* 0x000000ff0604b812 */ /* 0x008fc600078eb805 */
[----:B------:R2:W-:Y:S04]  /*0680*/  STS [UR8+0x34], R3 ;  /* 0x00003403ff007988 */ /* 0x0005e80008000808 */
[----:B------:R2:W-:Y:S02]  /*0690*/  @!P3 STS [UR8+0x38], R4 ;  /* 0x00003804ff00b988 */ /* 0x0005e40008000808 */
.L_x_9:
[----:B------:R-:W-:Y:S05]  /*06a0*/  BSYNC.RECONVERGENT B0 ;  /* 0x0000000000007941 */ /* 0x000fea0003800200 */
.L_x_8:
[----:B------:R-:W-:Y:S04]  /*06b0*/  BSSY.RECONVERGENT B0, `(.L_x_10) ;  /* 0x000000e000007945 */ /* 0x000fe80003800200 */
[----:B------:R-:W-:Y:S05]  /*06c0*/  @P3 BRA `(.L_x_11) ;  /* 0x0000000000303947 */ /* 0x000fea0003800000 */
[----:B--2---:R-:W2:Y:S01]  /*06d0*/  LDS R4, [UR8+0x34] ;  /* 0x00003408ff047984 */ /* 0x004ea20008000800 */
[----:B------:R-:W4:Y:S03]  /*06e0*/  LDC.64 R8, c[0x0][0x3a8] ;  /* 0x0000ea00ff087b82 */ /* 0x000f260000000a00 */
[----:B---3--:R-:W3:Y:S01]  /*06f0*/  LDS R3, [UR8+0x1c] ;  /* 0x00001c08ff037984 */ /* 0x008ee20008000800 */
[C---:B----4-:R-:W-:Y:S01]  /*0700*/  SHF.L.U64.HI R6, R8.reuse, 0x1, R9 ;  /* 0x0000000108067819 */ /* 0x050fe20000010209 */
[----:B------:R-:W-:-:S03]  /*0710*/  IMAD.SHL.U32 R5, R8, 0x2, RZ ;  /* 0x0000000208057824 */ /* 0x000fc600078e00ff */
[--C-:B------:R-:W-:Y:S02]  /*0720*/  SHF.R.U32.HI R8, RZ, 0x4, R6.reuse ;  /* 0x00000004ff087819 */ /* 0x100fe40000011606 */
[----:B------:R-:W-:-:S05]  /*0730*/  SHF.R.U64 R5, R5, 0x4, R6 ;  /* 0x0000000405057819 */ /* 0x000fca0000001206 */
[----:B------:R4:W-:Y:S01]  /*0740*/  STS [UR8+0xc], R5 ;  /* 0x00000c05ff007988 */ /* 0x0009e20008000808 */
[----:B--2---:R-:W-:Y:S02]  /*0750*/  LOP3.LUT R4, R4, 0x7, RZ, 0xb8, !PT ;  /* 0x0000000704047812 */ /* 0x004fe400078eb8ff */
[----:B---3--:R-:W-:-:S03]  /*0760*/  LOP3.LUT R3, R3, 0xf, R8, 0xb8, !PT ;  /* 0x0000000f03037812 */ /* 0x008fc600078eb808 */
[----:B------:R4:W-:Y:S04]  /*0770*/  STS [UR8+0x34], R4 ;  /* 0x00003404ff007988 */ /* 0x0009e80008000808 */
[----:B------:R4:W-:Y:S02]  /*0780*/  STS [UR8+0x1c], R3 ;  /* 0x00001c03ff007988 */ /* 0x0009e40008000808 */
.L_x_11:
[----:B------:R-:W-:Y:S05]  /*0790*/  BSYNC.RECONVERGENT B0 ;  /* 0x0000000000007941 */ /* 0x000fea0003800200 */
.L_x_10:
[----:B------:R-:W-:Y:S04]  /*07a0*/  BSSY.RECONVERGENT B1, `(.L_x_12) ;  /* 0x000001a000017945 */ /* 0x000fe80003800200 */
[----:B------:R-:W-:Y:S04]  /*07b0*/  BSSY.RELIABLE B0, `(.L_x_13) ;  /* 0x0000015000007945 */ /* 0x000fe80003800100 */
[----:B------:R-:W-:Y:S05]  /*07c0*/  @P3 BRA `(.L_x_14) ;  /* 0x0000000000203947 */ /* 0x000fea0003800000 */
[----:B--234-:R-:W2:Y:S02]  /*07d0*/  LDS R3, [UR8+0x34] ;  /* 0x00003408ff037984 */ /* 0x01cea40008000800 */
[----:B--2---:R-:W-:-:S05]  /*07e0*/  LOP3.LUT R3, R3, 0x38, RZ, 0xb8, !PT ;  /* 0x0000003803037812 */ /* 0x004fca00078eb8ff */
[----:B------:R2:W-:Y:S01]  /*07f0*/  STS [UR8+0x34], R3 ;  /* 0x00003403ff007988 */ /* 0x0005e20008000808 */
[----:B------:R-:W-:Y:S05]  /*0800*/  @P3 BRA `(.L_x_15) ;  /* 0x0000000000203947 */ /* 0x000fea0003800000 */
[----:B--2---:R-:W2:Y:S01]  /*0810*/  LDS R3, [UR8+0x8] ;  /* 0x00000808ff037984 */ /* 0x004ea20008000800 */
[----:B------:R-:W-:-:S05]  /*0820*/  IMAD.MOV.U32 R4, RZ, RZ, 0x780 ;  /* 0x00000780ff047424 */ /* 0x000fca00078e00ff */
[----:B--2---:R-:W-:-:S05]  /*0830*/  LOP3.LUT R3, R3, 0x500, R4, 0xd8, !PT ;  /* 0x0000050003037812 */ /* 0x004fca00078ed804 */
[----:B------:R5:W-:Y:S02]  /*0840*/  STS [UR8+0x8], R3 ;  /* 0x00000803ff007988 */ /* 0x000be40008000808 */
.L_x_14:
[----:B------:R-:W-:Y:S05]  /*0850*/  @P3 BRA `(.L_x_16) ;  /* 0x0000000000283947 */ /* 0x000fea0003800000 */
[----:B--2345:R-:W2:Y:S02]  /*0860*/  LDS R3, [UR8+0x8] ;  /* 0x00000808ff037984 */ /* 0x03cea40008000800 */
[----:B--2---:R-:W-:-:S05]  /*0870*/  LOP3.LUT R3, R3, 0x1800, RZ, 0xb8, !PT ;  /* 0x0000180003037812 */ /* 0x004fca00078eb8ff */
[----:B------:R3:W-:Y:S02]  /*0880*/  STS [UR8+0x8], R3 ;  /* 0x00000803ff007988 */ /* 0x0007e40008000808 */
.L_x_15:
[----:B------:R-:W-:Y:S05]  /*0890*/  @P3 BREAK.RELIABLE B0 ;  /* 0x0000000000003942 */ /* 0x000fea0003800100 */
[----:B------:R-:W-:Y:S05]  /*08a0*/  @P3 BRA `(.L_x_17) ;  /* 0x0000000000243947 */ /* 0x000fea0003800000 */
[----:B------:R-:W4:Y:S01]  /*08b0*/  LDS R4, [UR8+0x8] ;  /* 0x00000808ff047984 */ /* 0x000f220008000800 */
[----:B--23--:R-:W-:-:S05]  /*08c0*/  IMAD.MOV.U32 R3, RZ, RZ, 0x6000 ;  /* 0x00006000ff037424 */ /* 0x00cfca00078e00ff */
[----:B----4-:R-:W-:-:S04]  /*08d0*/  LOP3.LUT R3, R4, 0x6000, R3, 0xd8, !PT ;  /* 0x0000600004037812 */ /* 0x010fc800078ed803 */
[----:B------:R-:W-:-:S05]  /*08e0*/  LOP3.LUT R3, R3, 0x400000, RZ, 0xb8, !PT ;  /* 0x0040000003037812 */ /* 0x000fca00078eb8ff */
[----:B------:R2:W-:Y:S02]  /*08f0*/  STS [UR8+0x8], R3 ;  /* 0x00000803ff007988 */ /* 0x0005e40008000808 */
.L_x_16:
[----:B------:R-:W-:Y:S05]  /*0900*/  BSYNC.RELIABLE B0 ;  /* 0x0000000000007941 */ /* 0x000fea0003800100 */
.L_x_13:
[----:B--2345:R-:W2:Y:S02]  /*0910*/  @!P3 LDS R3, [UR8+0x8] ;  /* 0x00000808ff03b984 */ /* 0x03cea40008000800 */
[----:B--2---:R-:W-:-:S05]  /*0920*/  @!P3 LOP3.LUT R3, R3, 0x8000, RZ, 0xb8, !PT ;  /* 0x000080000303b812 */ /* 0x004fca00078eb8ff */
[----:B------:R4:W-:Y:S02]  /*0930*/  @!P3 STS [UR8+0x8], R3 ;  /* 0x00000803ff00b988 */ /* 0x0009e40008000808 */
.L_x_17:
[----:B------:R-:W-:Y:S05]  /*0940*/  BSYNC.RECONVERGENT B1 ;  /* 0x0000000000017941 */ /* 0x000fea0003800200 */
.L_x_12:
[----:B------:R-:W-:Y:S05]  /*0950*/  WARPSYNC.ALL ;  /* 0x0000000000007948 */ /* 0x000fea0003800000 */
[----:B------:R-:W-:Y:S01]  /*0960*/  NOP ;  /* 0x0000000000007918 */ /* 0x000fe20000000000 */
[----:B------:R-:W-:Y:S05]  /*0970*/  @P0 BRA `(.L_x_18) ;  /* 0x0000000000300947 */ /* 0x000fea0003800000 */
[----:B--234-:R-:W2:Y:S01]  /*0980*/  S2R R3, SR_LANEID ;  /* 0x0000000000037919 */ /* 0x01cea20000000000 */
[----:B------:R-:W-:Y:S05]  /*0990*/  WARPSYNC.ALL ;  /* 0x0000000000007948 */ /* 0x000fea0003800000 */
[----:B------:R-:W-:Y:S01]  /*09a0*/  NOP ;  /* 0x0000000000007918 */ /* 0x000fe20000000000 */
[----:B--2---:R-:W-:-:S05]  /*09b0*/  IMAD.SHL.U32 R3, R3, 0x4, RZ ;  /* 0x0000000403037824 */ /* 0x004fca00078e00ff */
[----:B------:R-:W2:Y:S01]  /*09c0*/  LDS R7, [R3+UR8] ;  /* 0x0000000803077984 */ /* 0x000ea20008000800 */
[----:B------:R-:W-:-:S05]  /*09d0*/  IADD3 R4, P1, PT, R3, UR24, RZ ;  /* 0x0000001803047c10 */ /* 0x000fca000ff3e0ff */
[----:B------:R-:W-:-:S05]  /*09e0*/  IMAD.X R5, RZ, RZ, UR25, P1 ;  /* 0x00000019ff057e24 */ /* 0x000fca00088e06ff */
[----:B--2---:R5:W2:Y:S01]  /*09f0*/  ATOMG.E.EXCH.STRONG.GPU PT, RZ, [R4], R7 ;  /* 0x0000000704ff73a8 */ /* 0x004aa200041ee100 */
[----:B------:R-:W-:-:S04]  /*0a00*/  DEPBAR {5,4,3,2,1,0} ;  /* 0x0000003f0000791a */ /* 0x000fc80000000000 */
[----:B------:R-:W3:Y:S02]  /*0a10*/  CCTL.E.C.LDCU.IV.DEEP [UR24] ;  /* 0x0000000018007540 */ /* 0x000ee40009c08000 */
[----:B---3--:R5:W-:Y:S01]  /*0a20*/  UTMACCTL.IV [UR24] ;  /* 0x00000000180079b9 */ /* 0x008be20008000000 */
[----:B------:R-:W-:Y:S01]  /*0a30*/  NOP ;  /* 0x0000000000007918 */ /* 0x000fe20000000000 */
.L_x_18:
[----:B------:R-:W-:Y:S05]  /*0a40*/  @P0 BRA `(.L_x_19) ;  /* 0x00000000000c0947 */ /* 0x000fea0003800000 */
[----:B------:R0:W-:Y:S01]  /*0a50*/  UTMACMDFLUSH ;  /* 0x00000000000079b7 */ /* 0x0001e20000000000 */
[----:B------:R-:W-:Y:S05]  /*0a60*/  @P0 BRA `(.L_x_19) ;  /* 0x0000000000040947 */ /* 0x000fea0003800000 */
[----:B------:R-:W-:-:S04]  /*0a70*/  DEPBAR.LE SB0, 0x0 ;  /* 0x000080000000791a */ /* 0x000fc80000000000 */
.L_x_19:
[----:B------:R-:W-:Y:S05]  /*0a80*/  WARPSYNC.ALL ;  /* 0x0000000000007948 */ /* 0x000fea0003800000 */
[----:B------:R-:W-:Y:S01]  /*0a90*/  NOP ;  /* 0x0000000000007918 */ /* 0x000fe20000000000 */
[----:B--2---:R-:W-:Y:S06]  /*0aa0*/  BAR.SYNC.DEFER_BLOCKING 0x0 ;  /* 0x0000000000007b1d */ /* 0x004fec0000010000 */
[----:B------:R-:W-:Y:S02]  /*0ab0*/  BSSY.RECONVERGENT B1, `(.L_x_20) ;  /* 0x000000b000017945 */ /* 0x000fe40003800200 */
[----:B------:R-:W-:Y:S06]  /*0ac0*/  BAR.SYNC.DEFER_BLOCKING 0x0 ;  /* 0x0000000000007b1d */ /* 0x000fec0000010000 */
[----:B------:R2:W-:Y:S01]  /*0ad0*/  @!P0 STS [R11], RZ ;  /* 0x000000ff0b008388 */ /* 0x0005e20000000800 */
[----:B------:R-:W-:Y:S01]  /*0ae0*/  NOP ;  /* 0x0000000000007918 */ /* 0x000fe20000000000 */
[----:B------:R-:W-:Y:S05]  /*0af0*/  @P3 BRA `(.L_x_21) ;  /* 0x0000000000183947 */ /* 0x000fea0003800000 */
[----:B---34-:R-:W3:Y:S01]  /*0b00*/  LDS R3, [UR8+0x8] ;  /* 0x00000808ff037984 */ /* 0x018ee20008000800 */
[----:B-----5:R-:W4:Y:S01]  /*0b10*/  LDC.64 R6, c[0x0][0x388] ;  /* 0x0000e200ff067b82 */ /* 0x020f220000000a00 */
[----:B------:R-:W-:Y:S02]  /*0b20*/  IMAD.MOV.U32 R4, RZ, RZ, 0x70 ;  /* 0x00000070ff047424 */ /* 0x000fe400078e00ff */
[----:B----4-:R4:W-:Y:S03]  /*0b30*/  STS.64 [UR8], R6 ;  /* 0x00000006ff007988 */ /* 0x0109e60008000a08 */
[----:B---3--:R-:W-:-:S05]  /*0b40*/  LOP3.LUT R3, R3, 0x10, R4, 0xd8, !PT ;  /* 0x0000001003037812 */ /* 0x008fca00078ed804 */
[----:B------:R4:W-:Y:S02]  /*0b50*/  STS [UR8+0x8], R3 ;  /* 0x00000803ff007988 */ /* 0x0009e40008000808 */
.L_x_21:
[----:B-----5:R-:W-:Y:S05]  /*0b60*/  BSYNC.RECONVERGENT B1 ;  /* 0x0000000000017941 */ /* 0x020fea0003800200 */
.L_x_20:
[----:B------:R-:W-:Y:S04]  /*0b70*/  BSSY.RECONVERGENT B2, `(.L_x_22) ;  /* 0x000000f000027945 */ /* 0x000fe80003800200 */
[----:B------:R-:W-:Y:S04]  /*0b80*/  BSSY.RELIABLE B1, `(.L_x_23) ;  /* 0x000000c000017945 */ /* 0x000fe80003800100 */
[----:B------:R-:W-:Y:S05]  /*0b90*/  @P3 BRA `(.L_x_24) ;  /* 0x0000000000283947 */ /* 0x000fea0003800000 */
[----:B---34-:R-:W3:Y:S01]  /*0ba0*/  LDS R3, [UR8+0x34] ;  /* 0x00003408ff037984 */ /* 0x018ee20008000800 */
[----:B------:R-:W-:Y:S01]  /*0bb0*/  IMAD.MOV.U32 R4, RZ, RZ, 0x3f000000 ;  /* 0x3f000000ff047424 */ /* 0x000fe200078e00ff */
[----:B------:R-:W-:Y:S05]  /*0bc0*/  @P3 BREAK.RELIABLE B1 ;  /* 0x0000000000013942 */ /* 0x000fea0003800100 */
[----:B---3--:R-:W-:-:S05]  /*0bd0*/  LOP3.LUT R3, R3, 0xff000000, R4, 0xb8, !PT ;  /* 0xff00000003037812 */ /* 0x008fca00078eb804 */
[----:B------:R3:W-:Y:S01]  /*0be0*/  STS [UR8+0x34], R3 ;  /* 0x00003403ff007988 */ /* 0x0007e20008000808 */
[----:B------:R-:W-:Y:S05]  /*0bf0*/  @P3 BRA `(.L_x_25) ;  /* 0x0000000000183947 */ /* 0x000fea0003800000 */
[----:B------:R-:W4:Y:S01]  /*0c00*/  LDS R4, [UR8+0x38] ;  /* 0x00003808ff047984 */ /* 0x000f220008000800 */
[----:B---3--:R-:W-:-:S05]  /*0c10*/  IMAD.MOV.U32 R3, RZ, RZ, 0x7f ;  /* 0x0000007fff037424 */ /* 0x008fca00078e00ff */
[----:B----4-:R-:W-:-:S05]  /*0c20*/  LOP3.LUT R3, R4, 0xff, R3, 0xb8, !PT ;  /* 0x000000ff04037812 */ /* 0x010fca00078eb803 */
[----:B------:R5:W-:Y:S02]  /*0c30*/  STS [UR8+0x38], R3 ;  /* 0x00003803ff007988 */ /* 0x000be40008000808 */
.L_x_24:
[----:B------:R-:W-:Y:S05]  /*0c40*/  BSYNC.RELIABLE B1 ;  /* 0x0000000000017941 */ /* 0x000fea0003800100 */
.L_x_23:
[----:B------:R2:W-:Y:S02]  /*0c50*/  @!P3 STS [UR8+0x20], R12 ;  /* 0x0000200cff00b988 */ /* 0x0005e40008000808 */
.L_x_25:
[----:B------:R-:W-:Y:S05]  /*0c60*/  BSYNC.RECONVERGENT B2 ;  /* 0x0000000000027941 */ /* 0x000fea0003800200 */
.L_x_22:
[----:B------:R-:W-:Y:S05]  /*0c70*/  WARPSYNC.ALL ;  /* 0x0000000000007948 */ /* 0x000fea0003800000 */
[----:B------:R-:W-:Y:S01]  /*0c80*/  NOP ;  /* 0x0000000000007918 */ /* 0x000fe20000000000 */
[----:B---345:R-:W3:Y:S01]  /*0c90*/  LDC R3, c[0x0][0x39c] ;  /* 0x0000e700ff037b82 */ /* 0x038ee20000000800 */
[----:B------:R-:W-:Y:S01]  /*0ca0*/  BSSY.RECONVERGENT B2, `(.L_x_26) ;  /* 0x0000010000027945 */ /* 0x000fe20003800200 */
[----:B---3--:R-:W-:-:S05]  /*0cb0*/  VIADD R3, R3, 0xffffffff ;  /* 0xffffffff03037836 */ /* 0x008fca0000000000 */
[----:B------:R3:W-:Y:S01]  /*0cc0*/  @!P3 STS [UR8+0x24], R3 ;  /* 0x00002403ff00b988 */ /* 0x0007e20008000808 */
[----:B------:R-:W-:Y:S05]  /*0cd0*/  @P3 BRA `(.L_x_27) ;  /* 0x0000000000303947 */ /* 0x000fea0003800000 */
[----:B------:R-:W4:Y:S01]  /*0ce0*/  LDS R5, [UR8+0x34] ;  /* 0x00003408ff057984 */ /* 0x000f220008000800 */
[----:B------:R-:W5:Y:S03]  /*0cf0*/  LDC.64 R6, c[0x0][0x3b0] ;  /* 0x0000ec00ff067b82 */ /* 0x000f660000000a00 */
[----:B------:R-:W2:Y:S01]  /*0d00*/  LDS R4, [UR8+0x1c] ;  /* 0x00001c08ff047984 */ /* 0x000ea20008000800 */
[C---:B-----5:R-:W-:Y:S01]  /*0d10*/  SHF.L.U64.HI R7, R6.reuse, 0x1, R7 ;  /* 0x0000000106077819 */ /* 0x060fe20000010207 */
[----:B------:R-:W-:-:S03]  /*0d20*/  IMAD.SHL.U32 R6, R6, 0x2, RZ ;  /* 0x0000000206067824 */ /* 0x000fc600078e00ff */
[--C-:B------:R-:W-:Y:S02]  /*0d30*/  SHF.R.U32.HI R9, RZ, 0x4, R7.reuse ;  /* 0x00000004ff097819 */ /* 0x100fe40000011607 */
[----:B------:R-:W-:-:S05]  /*0d40*/  SHF.R.U64 R6, R6, 0x4, R7 ;  /* 0x0000000406067819 */ /* 0x000fca0000001207 */
[----:B------:R5:W-:Y:S01]  /*0d50*/  STS [UR8+0xc], R6 ;  /* 0x00000c06ff007988 */ /* 0x000be20008000808 */
[----:B----4-:R-:W-:Y:S02]  /*0d60*/  LOP3.LUT R5, R5, 0x7, RZ, 0xb8, !PT ;  /* 0x0000000705057812 */ /* 0x010fe400078eb8ff */
[----:B--2---:R-:W-:-:S03]  /*0d70*/  LOP3.LUT R4, R4, 0xf, R9, 0xb8, !PT ;  /* 0x0000000f04047812 */ /* 0x004fc600078eb809 */
[----:B------:R5:W-:Y:S04]  /*0d80*/  STS [UR8+0x34], R5 ;  /* 0x00003405ff007988 */ /* 0x000be80008000808 */
[----:B------:R5:W-:Y:S02]  /*0d90*/  STS [UR8+0x1c], R4 ;  /* 0x00001c04ff007988 */ /* 0x000be40008000808 */
.L_x_27:
[----:B------:R-:W-:Y:S05]  /*0da0*/  BSYNC.RECONVERGENT B2 ;  /* 0x0000000000027941 */ /* 0x000fea0003800200 */
.L_x_26:
[----:B------:R-:W-:Y:S04]  /*0db0*/  BSSY.RECONVERGENT B3, `(.L_x_28) ;  /* 0x000001a000037945 */ /* 0x000fe80003800200 */
[----:B------:R-:W-:Y:S04]  /*0dc0*/  BSSY.RELIABLE B2, `(.L_x_29) ;  /* 0x0000015000027945 */ /* 0x000fe80003800100 */
[----:B------:R-:W-:Y:S05]  /*0dd0*/  @P3 BRA `(.L_x_30) ;  /* 0x0000000000203947 */ /* 0x000fea0003800000 */
[----:B-----5:R-:W4:Y:S02]  /*0de0*/  LDS R4, [UR8+0x34] ;  /* 0x00003408ff047984 */ /* 0x020f240008000800 */
[----:B----4-:R-:W-:-:S05]  /*0df0*/  LOP3.LUT R4, R4, 0x38, RZ, 0xb8, !PT ;  /* 0x0000003804047812 */ /* 0x010fca00078eb8ff */
[----:B------:R4:W-:Y:S01]  /*0e00*/  STS [UR8+0x34], R4 ;  /* 0x00003404ff007988 */ /* 0x0009e20008000808 */
[----:B------:R-:W-:Y:S05]  /*0e10*/  @P3 BRA `(.L_x_31) ;  /* 0x0000000000203947 */ /* 0x000fea0003800000 */
[----:B----4-:R-:W4:Y:S01]  /*0e20*/  LDS R4, [UR8+0x8] ;  /* 0x00000808ff047984 */ /* 0x010f220008000800 */
[----:B------:R-:W-:-:S05]  /*0e30*/  IMAD.MOV.U32 R5, RZ, RZ, 0x780 ;  /* 0x00000780ff057424 */ /* 0x000fca00078e00ff */
[----:B----4-:R-:W-:-:S05]  /*0e40*/  LOP3.LUT R4, R4, 0x500, R5, 0xd8, !PT ;  /* 0x0000050004047812 */ /* 0x010fca00078ed805 */
[----:B------:R4:W-:Y:S02]  /*0e50*/  STS [UR8+0x8], R4 ;  /* 0x00000804ff007988 */ /* 0x0009e40008000808 */
.L_x_30:
[----:B------:R-:W-:Y:S05]  /*0e60*/  @P3 BRA `(.L_x_32) ;  /* 0x0000000000283947 */ /* 0x000fea0003800000 */
[----:B----45:R-:W4:Y:S02]  /*0e70*/  LDS R4, [UR8+0x8] ;  /* 0x00000808ff047984 */ /* 0x030f240008000800 */
[----:B----4-:R-:W-:-:S05]  /*0e80*/  LOP3.LUT R4, R4, 0x1800, RZ, 0xb8, !PT ;  /* 0x0000180004047812 */ /* 0x010fca00078eb8ff */
[----:B------:R5:W-:Y:S02]  /*0e90*/  STS [UR8+0x8], R4 ;  /* 0x00000804ff007988 */ /* 0x000be40008000808 */
.L_x_31:
[----:B------:R-:W-:Y:S05]  /*0ea0*/  @P3 BREAK.RELIABLE B2 ;  /* 0x0000000000023942 */ /* 0x000fea0003800100 */
[----:B------:R-:W-:Y:S05]  /*0eb0*/  @P3 BRA `(.L_x_33) ;  /* 0x0000000000243947 */ /* 0x000fea0003800000 */
[----:B----45:R-:W4:Y:S01]  /*0ec0*/  LDS R4, [UR8+0x8] ;  /* 0x00000808ff047984 */ /* 0x030f220008000800 */
[----:B------:R-:W-:-:S05]  /*0ed0*/  IMAD.MOV.U32 R5, RZ, RZ, 0x6000 ;  /* 0x00006000ff057424 */ /* 0x000fca00078e00ff */
[----:B----4-:R-:W-:-:S04]  /*0ee0*/  LOP3.LUT R4, R4, 0x6000, R5, 0xd8, !PT ;  /* 0x0000600004047812 */ /* 0x010fc800078ed805 */
[----:B------:R-:W-:-:S05]  /*0ef0*/  LOP3.LUT R4, R4, 0x400000, RZ, 0xb8, !PT ;  /* 0x0040000004047812 */ /* 0x000fca00078eb8ff */
[----:B------:R4:W-:Y:S02]  /*0f00*/  STS [UR8+0x8], R4 ;  /* 0x00000804ff007988 */ /* 0x0009e40008000808 */
.L_x_32:
[----:B------:R-:W-:Y:S05]  /*0f10*/  BSYNC.RELIABLE B2 ;  /* 0x0000000000027941 */ /* 0x000fea0003800100 */
.L_x_29:
[----:B----45:R-:W4:Y:S02]  /*0f20*/  @!P3 LDS R4, [UR8+0x8] ;  /* 0x00000808ff04b984 */ /* 0x030f240008000800 */
[----:B----4-:R-:W-:-:S05]  /*0f30*/  @!P3 LOP3.LUT R4, R4, 0x8000, RZ, 0xb8, !PT ;  /* 0x000080000404b812 */ /* 0x010fca00078eb8ff */
[----:B------:R4:W-:Y:S02]  /*0f40*/  @!P3 STS [UR8+0x8], R4 ;  /* 0x00000804ff00b988 */ /* 0x0009e40008000808 */
.L_x_33:
[----:B------:R-:W-:Y:S05]  /*0f50*/  BSYNC.RECONVERGENT B3 ;  /* 0x0000000000037941 */ /* 0x000fea0003800200 */
.L_x_28:
[----:B------:R-:W-:Y:S05]  /*0f60*/  WARPSYNC.ALL ;  /* 0x0000000000007948 */ /* 0x000fea0003800000 */
[----:B------:R-:W-:Y:S01]  /*0f70*/  NOP ;  /* 0x0000000000007918 */ /* 0x000fe20000000000 */
[----:B------:R-:W-:-:S04]  /*0f80*/  UIADD3 UR5, UPT, UPT, UR4, 0x80, URZ ;  /* 0x0000008004057890 */ /* 0x000fc8000fffe0ff */
[----:B------:R-:W-:-:S04]  /*0f90*/  UIADD3 UR26, UP0, UPT, UR5, UR20, URZ ;  /* 0x00000014051a7290 */ /* 0x000fc8000ff1e0ff */
[----:B------:R-:W-:Y:S01]  /*0fa0*/  ULEA.HI.X.SX32 UR27, UR5, UR21, 0x1, UP0 ;  /* 0x00000015051b7291 */ /* 0x000fe200080f0eff */
[----:B------:R-:W-:Y:S11]  /*0fb0*/  @P0 BRA `(.L_x_34) ;  /* 0x0000000000300947 */ /* 0x000ff60003800000 */
[----:B----45:R-:W4:Y:S01]  /*0fc0*/  S2R R4, SR_LANEID ;  /* 0x0000000000047919 */ /* 0x030f220000000000 */
[----:B------:R-:W-:Y:S05]  /*0fd0*/  WARPSYNC.ALL ;  /* 0x0000000000007948 */ /* 0x000fea0003800000 */
[----:B------:R-:W-:Y:S01]  /*0fe0*/  NOP ;  /* 0x0000000000007918 */ /* 0x000fe20000000000 */
[----:B----4-:R-:W-:-:S05]  /*0ff0*/  IMAD.SHL.U32 R6, R4, 0x4, RZ ;  /* 0x0000000404067824 */ /* 0x010fca00078e00ff */
[----:B------:R-:W4:Y:S01]  /*1000*/  LDS R7, [R6+UR8] ;  /* 0x0000000806077984 */ /* 0x000f220008000800 */
[----:B------:R-:W-:-:S05]  /*1010*/  IADD3 R4, P1, PT, R6, UR26, RZ ;  /* 0x0000001a06047c10 */ /* 0x000fca000ff3e0ff */
[----:B------:R-:W-:-:S05]  /*1020*/  IMAD.X R5, RZ, RZ, UR27, P1 ;  /* 0x0000001bff057e24 */ /* 0x000fca00088e06ff */
[----:B----4-:R4:W5:Y:S01]  /*1030*/  ATOMG.E.EXCH.STRONG.GPU PT, RZ, [R4], R7 ;  /* 0x0000000704ff73a8 */ /* 0x01096200041ee100 */
[----:B------:R-:W-:-:S04]  /*1040*/  DEPBAR {5,4,3,2,1,0} ;  /* 0x0000003f0000791a */ /* 0x000fc80000000000 */
[----:B------:R-:W2:Y:S02]  /*1050*/  CCTL.E.C.LDCU.IV.DEEP [UR26] ;  /* 0x000000001a007540 */ /* 0x000ea40009c08000 */
[----:B--2---:R4:W-:Y:S01]  /*1060*/  UTMACCTL.IV [UR26] ;  /* 0x000000001a0079b9 */ /* 0x0049e20008000000 */
[----:B------:R-:W-:Y:S01]  /*1070*/  NOP ;  /* 0x0000000000007918 */ /* 0x000fe20000000000 */
.L_x_34:
[----:B------:R-:W-:Y:S05]  /*1080*/  @P0 BRA `(.L_x_35) ;  /* 0x00000000000c0947 */ /* 0x000fea0003800000 */
[----:B------:R0:W-:Y:S01]  /*1090*/  UTMACMDFLUSH ;  /* 0x00000000000079b7 */ /* 0x0001e20000000000 */
[----:B------:R-:W-:Y:S05]  /*10a0*/  @P0 BRA `(.L_x_35) ;  /* 0x0000000000040947 */ /* 0x000fea0003800000 */
[----:B------:R-:W-:-:S04]  /*10b0*/  DEPBAR.LE SB0, 0x0 ;  /* 0x000080000000791a */ /* 0x000fc80000000000 */
.L_x_35:
[----:B------:R-:W-:Y:S05]  /*10c0*/  WARPSYNC.ALL ;  /* 0x0000000000007948 */ /* 0x000fea0003800000 */
[----:B------:R-:W-:Y:S01]  /*10d0*/  NOP ;  /* 0x0000000000007918 */ /* 0x000fe20000000000 */
[----:B-----5:R-:W-:Y:S06]  /*10e0*/  BAR.SYNC.DEFER_BLOCKING 0x0 ;  /* 0x0000000000007b1d */ /* 0x020fec0000010000 */
[----:B------:R-:W-:Y:S02]  /*10f0*/  BSSY.RECONVERGENT B3, `(.L_x_36) ;  /* 0x000000b000037945 */ /* 0x000fe40003800200 */
[----:B------:R-:W-:Y:S06]  /*1100*/  BAR.SYNC.DEFER_BLOCKING 0x0 ;  /* 0x0000000000007b1d */ /* 0x000fec0000010000 */
[----:B------:R5:W-:Y:S01]  /*1110*/  @!P0 STS [R11], RZ ;  /* 0x000000ff0b008388 */ /* 0x000be20000000800 */
[----:B------:R-:W-:Y:S01]  /*1120*/  NOP ;  /* 0x0000000000007918 */ /* 0x000fe20000000000 */
[----:B------:R-:W-:Y:S05]  /*1130*/  @P3 BRA `(.L_x_37) ;  /* 0x0000000000183947 */ /* 0x000fea0003800000 */
[----:B----4-:R-:W4:Y:S01]  /*1140*/  LDS R4, [UR8+0x8] ;  /* 0x00000808ff047984 */ /* 0x010f220008000800 */
[----:B------:R-:W2:Y:S01]  /*1150*/  LDC.64 R6, c[0x0][0x390] ;  /* 0x0000e400ff067b82 */ /* 0x000ea20000000a00 */
[----:B------:R-:W-:Y:S02]  /*1160*/  IMAD.MOV.U32 R5, RZ, RZ, 0x70 ;  /* 0x00000070ff057424 */ /* 0x000fe400078e00ff */
[----:B--2---:R2:W-:Y:S03]  /*1170*/  STS.64 [UR8], R6 ;  /* 0x00000006ff007988 */ /* 0x0045e60008000a08 */
[----:B----4-:R-:W-:-:S05]  /*1180*/  LOP3.LUT R4, R4, 0x10, R5, 0xd8, !PT ;  /* 0x0000001004047812 */ /* 0x010fca00078ed805 */
[----:B------:R2:W-:Y:S02]  /*1190*/  STS [UR8+0x8], R4 ;  /* 0x00000804ff007988 */ /* 0x0005e40008000808 */
.L_x_37:
[----:B----4-:R-:W-:Y:S05]  /*11a0*/  BSYNC.RECONVERGENT B3 ;  /* 0x0000000000037941 */ /* 0x010fea0003800200 */
.L_x_36:
[----:B------:R-:W-:Y:S04]  /*11b0*/  BSSY.RECONVERGENT B4, `(.L_x_38) ;  /* 0x0000011000047945 */ /* 0x000fe80003800200 */
[----:B------:R-:W-:Y:S04]  /*11c0*/  BSSY.RELIABLE B3, `(.L_x_39) ;  /* 0x000000e000037945 */ /* 0x000fe80003800100 */
[----:B------:R-:W-:Y:S05]  /*11d0*/  @P3 BRA `(.L_x_40) ;  /* 0x0000000000243947 */ /* 0x000fea0003800000 */
[----:B--2---:R-:W2:Y:S01]  /*11e0*/  LDS R4, [UR8+0x34] ;  /* 0x00003408ff047984 */ /* 0x004ea20008000800 */
[----:B------:R-:W-:-:S05]  /*11f0*/  IMAD.MOV.U32 R5, RZ, RZ, 0x3f000000 ;  /* 0x3f000000ff057424 */ /* 0x000fca00078e00ff */
[----:B--2---:R-:W-:-:S05]  /*1200*/  LOP3.LUT R4, R4, 0xff000000, R5, 0xb8, !PT ;  /* 0xff00000004047812 */ /* 0x004fca00078eb805 */
[----:B------:R2:W-:Y:S01]  /*1210*/  STS [UR8+0x34], R4 ;  /* 0x00003404ff007988 */ /* 0x0005e20008000808 */
[----:B------:R-:W-:Y:S05]  /*1220*/  @P3 BRA `(.L_x_41) ;  /* 0x00000000001c3947 */ /* 0x000fea0003800000 */
[----:B--2---:R-:W2:Y:S01]  /*1230*/  LDS R4, [UR8+0x38] ;  /* 0x00003808ff047984 */ /* 0x004ea20008000800 */
[----:B------:R-:W-:-:S05]  /*1240*/  IMAD.MOV.U32 R5, RZ, RZ, 0x3f ;  /* 0x0000003fff057424 */ /* 0x000fca00078e00ff */
[----:B--2---:R-:W-:-:S05]  /*1250*/  LOP3.LUT R4, R4, 0xff, R5, 0xb8, !PT ;  /* 0x000000ff04047812 */ /* 0x004fca00078eb805 */
[----:B------:R4:W-:Y:S02]  /*1260*/  STS [UR8+0x38], R4 ;  /* 0x00003804ff007988 */ /* 0x0009e40008000808 */
.L_x_40:
[----:B------:R-:W-:Y:S05]  /*1270*/  @P3 BREAK.RELIABLE B3 ;  /* 0x0000000000033942 */ /* 0x000fea0003800100 */
[----:B------:R-:W-:Y:S05]  /*1280*/  @P3 BRA `(.L_x_42) ;  /* 0x00000000000c3947 */ /* 0x000fea0003800000 */
[----:B------:R2:W-:Y:S02]  /*1290*/  STS [UR8+0x20], R3 ;  /* 0x00002003ff007988 */ /* 0x0005e40008000808 */
.L_x_41:
[----:B------:R-:W-:Y:S05]  /*12a0*/  BSYNC.RELIABLE B3 ;  /* 0x0000000000037941 */ /* 0x000fea0003800100 */
.L_x_39:
[----:B------:R2:W-:Y:S02]  /*12b0*/  @!P3 STS [UR8+0x24], R2 ;  /* 0x00002402ff00b988 */ /* 0x0005e40008000808 */
.L_x_42:
[----:B------:R-:W-:Y:S05]  /*12c0*/  BSYNC.RECONVERGENT B4 ;  /* 0x0000000000047941 */ /* 0x000fea0003800200 */
.L_x_38:
[----:B------:R-:W-:Y:S05]  /*12d0*/  WARPSYNC.ALL ;  /* 0x0000000000007948 */ /* 0x000fea0003800000 */
[----:B------:R-:W-:Y:S01]  /*12e0*/  NOP ;  /* 0x0000000000007918 */ /* 0x000fe20000000000 */
[----:B------:R-:W-:Y:S04]  /*12f0*/  BSSY.RECONVERGENT B4, `(.L_x_43) ;  /* 0x000000e000047945 */ /* 0x000fe80003800200 */
[----:B------:R-:W-:Y:S05]  /*1300*/  @P3 BRA `(.L_x_44) ;  /* 0x0000000000303947 */ /* 0x000fea0003800000 */
[----:B--23--:R-:W2:Y:S01]  /*1310*/  LDS R3, [UR8+0x34] ;  /* 0x00003408ff037984 */ /* 0x00cea20008000800 */
[----:B----4-:R-:W3:Y:S03]  /*1320*/  LDC.64 R4, c[0x0][0x3b8] ;  /* 0x0000ee00ff047b82 */ /* 0x010ee60000000a00 */
[----:B------:R-:W4:Y:S01]  /*1330*/  LDS R2, [UR8+0x1c] ;  /* 0x00001c08ff027984 */ /* 0x000f220008000800 */
[C---:B---3--:R-:W-:Y:S01]  /*1340*/  SHF.L.U64.HI R5, R4.reuse, 0x1, R5 ;  /* 0x0000000104057819 */ /* 0x048fe20000010205 */
[----:B------:R-:W-:-:S03]  /*1350*/  IMAD.SHL.U32 R4, R4, 0x2, RZ ;  /* 0x0000000204047824 */ /* 0x000fc600078e00ff */
[--C-:B------:R-:W-:Y:S02]  /*1360*/  SHF.R.U32.HI R7, RZ, 0x4, R5.reuse ;  /* 0x00000004ff077819 */ /* 0x100fe40000011605 */
[----:B------:R-:W-:-:S05]  /*1370*/  SHF.R.U64 R4, R4, 0x4, R5 ;  /* 0x0000000404047819 */ /* 0x000fca0000001205 */
[----:B------:R3:W-:Y:S01]  /*1380*/  STS [UR8+0xc], R4 ;  /* 0x00000c04ff007988 */ /* 0x0007e20008000808 */
[----:B--2---:R-:W-:Y:S02]  /*1390*/  LOP3.LUT R3, R3, 0x7, RZ, 0xb8, !PT ;  /* 0x0000000703037812 */ /* 0x004fe400078eb8ff */
[----:B----4-:R-:W-:-:S03]  /*13a0*/  LOP3.LUT R2, R2, 0xf, R7, 0xb8, !PT ;  /* 0x0000000f02027812 */ /* 0x010fc600078eb807 */
[----:B------:R3:W-:Y:S04]  /*13b0*/  STS [UR8+0x34], R3 ;  /* 0x00003403ff007988 */ /* 0x0007e80008000808 */
[----:B------:R3:W-:Y:S02]  /*13c0*/  STS [UR8+0x1c], R2 ;  /* 0x00001c02ff007988 */ /* 0x0007e40008000808 */
.L_x_44:
[----:B------:R-:W-:Y:S05]  /*13d0*/  BSYNC.RECONVERGENT B4 ;  /* 0x0000000000047941 */ /* 0x000fea0003800200 */
.L_x_43:
[----:B------:R-:W-:Y:S04]  /*13e0*/  BSSY.RECONVERGENT B5, `(.L_x_45) ;  /* 0x000001a000057945 */ /* 0x000fe80003800200 */
[----:B------:R-:W-:Y:S04]  /*13f0*/  BSSY.RELIABLE B4, `(.L_x_46) ;  /* 0x0000015000047945 */ /* 0x000fe80003800100 */
[----:B------:R-:W-:Y:S05]  /*1400*/  @P3 BRA `(.L_x_47) ;  /* 0x0000000000203947 */ /* 0x000fea0003800000 */
[----:B--23--:R-:W2:Y:S02]  /*1410*/  LDS R2, [UR8+0x34] ;  /* 0x00003408ff027984 */ /* 0x00cea40008000800 */
[----:B--2---:R-:W-:-:S05]  /*1420*/  LOP3.LUT R2, R2, 0x38, RZ, 0xb8, !PT ;  /* 0x0000003802027812 */ /* 0x004fca00078eb8ff */
[----:B------:R2:W-:Y:S01]  /*1430*/  STS [UR8+0x34], R2 ;  /* 0x00003402ff007988 */ /* 0x0005e20008000808 */
[----:B------:R-:W-:Y:S05]  /*1440*/  @P3 BRA `(.L_x_48) ;  /* 0x0000000000203947 */ /* 0x000fea0003800000 */
[----:B--2---:R-:W2:Y:S01]  /*1450*/  LDS R2, [UR8+0x8] ;  /* 0x00000808ff027984 */ /* 0x004ea20008000800 */
[----:B------:R-:W-:-:S05]  /*1460*/  IMAD.MOV.U32 R3, RZ, RZ, 0x780 ;  /* 0x00000780ff037424 */ /* 0x000fca00078e00ff */
[----:B--2---:R-:W-:-:S05]  /*1470*/  LOP3.LUT R2, R2, 0x500, R3, 0xd8, !PT ;  /* 0x0000050002027812 */ /* 0x004fca00078ed803 */
[----:B------:R2:W-:Y:S02]  /*1480*/  STS [UR8+0x8], R2 ;  /* 0x00000802ff007988 */ /* 0x0005e40008000808 */
.L_x_47:
[----:B------:R-:W-:Y:S05]  /*1490*/  @P3 BRA `(.L_x_49) ;  /* 0x0000000000283947 */ /* 0x000fea0003800000 */
[----:B--23--:R-:W2:Y:S02]  /*14a0*/  LDS R2, [UR8+0x8] ;  /* 0x00000808ff027984 */ /* 0x00cea40008000800 */
[----:B--2---:R-:W-:-:S05]  /*14b0*/  LOP3.LUT R2, R2, 0x1800, RZ, 0xb8, !PT ;  /* 0x0000180002027812 */ /* 0x004fca00078eb8ff */
[----:B------:R3:W-:Y:S02]  /*14c0*/  STS [UR8+0x8], R2 ;  /* 0x00000802ff007988 */ /* 0x0007e40008000808 */
.L_x_48:
[----:B------:R-:W-:Y:S05]  /*14d0*/  @P3 BREAK.RELIABLE B4 ;  /* 0x0000000000043942 */ /* 0x000fea0003800100 */
[----:B------:R-:W-:Y:S05]  /*14e0*/  @P3 BRA `(.L_x_50) ;  /* 0x0000000000243947 */ /* 0x000fea0003800000 */
[----:B--23--:R-:W2:Y:S01]  /*14f0*/  LDS R2, [UR8+0x8] ;  /* 0x00000808ff027984 */ /* 0x00cea20008000800 */
[----:B------:R-:W-:-:S05]  /*1500*/  IMAD.MOV.U32 R3, RZ, RZ, 0x6000 ;  /* 0x00006000ff037424 */ /* 0x000fca00078e00ff */
[----:B--2---:R-:W-:-:S04]  /*1510*/  LOP3.LUT R2, R2, 0x6000, R3, 0xd8, !PT ;  /* 0x0000600002027812 */ /* 0x004fc800078ed803 */
[----:B------:R-:W-:-:S05]  /*1520*/  LOP3.LUT R2, R2, 0x400000, RZ, 0xb8, !PT ;  /* 0x0040000002027812 */ /* 0x000fca00078eb8ff */
[----:B------:R2:W-:Y:S02]  /*1530*/  STS [UR8+0x8], R2 ;  /* 0x00000802ff007988 */ /* 0x0005e40008000808 */
.L_x_49:
[----:B------:R-:W-:Y:S05]  /*1540*/  BSYNC.RELIABLE B4 ;  /* 0x0000000000047941 */ /* 0x000fea0003800100 */
.L_x_46:
[----:B--23--:R-:W2:Y:S02]  /*1550*/  @!P3 LDS R2, [UR8+0x8] ;  /* 0x00000808ff02b984 */ /* 0x00cea40008000800 */
[----:B--2---:R-:W-:-:S05]  /*1560*/  @!P3 LOP3.LUT R2, R2, 0x8000, RZ, 0xb8, !PT ;  /* 0x000080000202b812 */ /* 0x004fca00078eb8ff */
[----:B------:R2:W-:Y:S02]  /*1570*/  @!P3 STS [UR8+0x8], R2 ;  /* 0x00000802ff00b988 */ /* 0x0005e40008000808 */
.L_x_50:
[----:B------:R-:W-:Y:S05]  /*1580*/  BSYNC.RECONVERGENT B5 ;  /* 0x0000000000057941 */ /* 0x000fea0003800200 */
.L_x_45:
[----:B------:R-:W-:Y:S05]  /*1590*/  WARPSYNC.ALL ;  /* 0x0000000000007948 */ /* 0x000fea0003800000 */
[----:B------:R-:W-:Y:S01]  /*15a0*/  NOP ;  /* 0x0000000000007918 */ /* 0x000fe20000000000 */
[----:B------:R-:W-:-:S04]  /*15b0*/  UIADD3 UR4, UPT, UPT, UR4, 0x100, URZ ;  /* 0x0000010004047890 */ /* 0x000fc8000fffe0ff */
[----:B------:R-:W-:-:S04]  /*15c0*/  UIADD3 UR20, UP0, UPT, UR4, UR20, URZ ;  /* 0x0000001404147290 */ /* 0x000fc8000ff1e0ff */
[----:B------:R-:W-:Y:S01]  /*15d0*/  ULEA.HI.X.SX32 UR21, UR4, UR21, 0x1, UP0 ;  /* 0x0000001504157291 */ /* 0x000fe200080f0eff */
[----:B------:R-:W-:Y:S11]  /*15e0*/  @P0 BRA `(.L_x_51) ;  /* 0x0000000000300947 */ /* 0x000ff60003800000 */
[----:B--23--:R-:W2:Y:S01]  /*15f0*/  S2R R2, SR_LANEID ;  /* 0x0000000000027919 */ /* 0x00cea20000000000 */
[----:B------:R-:W-:Y:S05]  /*1600*/  WARPSYNC.ALL ;  /* 0x0000000000007948 */ /* 0x000fea0003800000 */
[----:B------:R-:W-:Y:S01]  /*1610*/  NOP ;  /* 0x0000000000007918 */ /* 0x000fe20000000000 */
[----:B--2-4-:R-:W-:-:S05]  /*1620*/  IMAD.SHL.U32 R4, R2, 0x4, RZ ;  /* 0x0000000402047824 */ /* 0x014fca00078e00ff */
[----:B------:R-:W2:Y:S01]  /*1630*/  LDS R5, [R4+UR8] ;  /* 0x0000000804057984 */ /* 0x000ea20008000800 */
[----:B------:R-:W-:-:S05]  /*1640*/  IADD3 R2, P1, PT, R4, UR20, RZ ;  /* 0x0000001404027c10 */ /* 0x000fca000ff3e0ff */
[----:B------:R-:W-:-:S05]  /*1650*/  IMAD.X R3, RZ, RZ, UR21, P1 ;  /* 0x00000015ff037e24 */ /* 0x000fca00088e06ff */
[----:B--2---:R2:W3:Y:S01]  /*1660*/  ATOMG.E.EXCH.STRONG.GPU PT, RZ, [R2], R5 ;  /* 0x0000000502ff73a8 */ /* 0x0044e200041ee100 */
[----:B------:R-:W-:-:S04]  /*1670*/  DEPBAR {5,4,3,2,1,0} ;  /* 0x0000003f0000791a */ /* 0x000fc80000000000 */
[----:B------:R-:W4:Y:S02]  /*1680*/  CCTL.E.C.LDCU.IV.DEEP [UR20] ;  /* 0x0000000014007540 */ /* 0x000f240009c08000 */
[----:B----4-:R2:W-:Y:S01]  /*1690*/  UTMACCTL.IV [UR20] ;  /* 0x00000000140079b9 */ /* 0x0105e20008000000 */
[----:B------:R-:W-:Y:S01]  /*16a0*/  NOP ;  /* 0x0000000000007918 */ /* 0x000fe20000000000 */
.L_x_51:
[----:B------:R-:W-:Y:S05]  /*16b0*/  @P0 BRA `(.L_x_52) ;  /* 0x00000000000c0947 */ /* 0x000fea0003800000 */
[----:B------:R0:W-:Y:S01]  /*16c0*/  UTMACMDFLUSH ;  /* 0x00000000000079b7 */ /* 0x0001e20000000000 */
[----:B------:R-:W-:Y:S05]  /*16d0*/  @P0 BRA `(.L_x_52) ;  /* 0x0000000000040947 */ /* 0x000fea0003800000 */
[----:B------:R-:W-:-:S04]  /*16e0*/  DEPBAR.LE SB0, 0x0 ;  /* 0x000080000000791a */ /* 0x000fc80000000000 */
.L_x_52:
[----:B------:R-:W-:Y:S05]  /*16f0*/  WARPSYNC.ALL ;  /* 0x0000000000007948 */ /* 0x000fea0003800000 */
[----:B------:R-:W-:Y:S01]  /*1700*/  NOP ;  /* 0x0000000000007918 */ /* 0x000fe20000000000 */
[----:B---3--:R-:W-:Y:S01]  /*1710*/  BAR.SYNC.DEFER_BLOCKING 0x0 ;  /* 0x0000000000007b1d */ /* 0x008fe20000010000 */
[----:B--2---:R-:W-:Y:S01]  /*1720*/  SHF.R.U32.HI R2, RZ, 0x5, R0 ;  /* 0x00000005ff027819 */ /* 0x004fe20000011600 */
[----:B------:R-:W-:-:S03]  /*1730*/  USHF.L.U32 UR15, UR15, 0x7, URZ ;  /* 0x000000070f0f7899 */ /* 0x000fc600080006ff */
[----:B------:R-:W-:Y:S01]  /*1740*/  R2UR UR22, R2 ;  /* 0x00000000021672ca */ /* 0x000fe200000e0000 */
[----:B------:R-:W-:Y:S01]  /*1750*/  VOTEU.ALL UP0, P3 ;  /* 0x0000000000ff7886 */ /* 0x000fe20001800000 */
[----:B------:R-:W-:Y:S01]  /*1760*/  UMOV UR4, 0x1 ;  /* 0x0000000100047882 */ /* 0x000fe20000000000 */
[----:B------:R-:W-:Y:S01]  /*1770*/  VOTEU.ALL UP1, P3 ;  /* 0x0000000000ff7886 */ /* 0x000fe20001820000 */
[----:B------:R-:W-:Y:S02]  /*1780*/  BSSY.RECONVERGENT B5, `(.L_x_53) ;  /* 0x0000018000057945 */ /* 0x000fe40003800200 */
[----:B------:R-:W-:-:S04]  /*1790*/  @!UP0 UIADD3 UR10, UPT, UPT, -UR4, 0x100000, URZ ;  /* 0x00100000040a8890 */ /* 0x000fc8000fffe1ff */
[----:B------:R-:W-:Y:S02]  /*17a0*/  @!UP0 USHF.L.U32 UR11, UR10, 0xb, URZ ;  /* 0x0000000b0a0b8899 */ /* 0x000fe400080006ff */
[----:B------:R-:W-:Y:S02]  /*17b0*/  @!UP0 USHF.L.U32 UR10, UR10, 0x1, URZ ;  /* 0x000000010a0a8899 */ /* 0x000fe400080006ff */
[----:B------:R-:W-:-:S04]  /*17c0*/  @!UP0 UIADD3 UR4, UPT, UPT, -UR4, 0x100000, URZ ;  /* 0x0010000004048890 */ /* 0x000fc8000fffe1ff */
[----:B------:R-:W-:Y:S02]  /*17d0*/  @!UP0 USHF.L.U32 UR5, UR4, 0xb, URZ ;  /* 0x0000000b04058899 */ /* 0x000fe400080006ff */
[----:B------:R-:W-:Y:S01]  /*17e0*/  @!UP0 USHF.L.U32 UR4, UR4, 0x1, URZ ;  /* 0x0000000104048899 */ /* 0x000fe200080006ff */
[----:B------:R-:W-:Y:S01]  /*17f0*/  VOTEU.ALL UP0, P3 ;  /* 0x0000000000ff7886 */ /* 0x000fe20001800000 */
[----:B------:R-:W2:Y:S04]  /*1800*/  FENCE.VIEW.ASYNC.S ;  /* 0x00000000000073c6 */ /* 0x000ea80000000000 */
[----:B--2---:R2:W3:Y:S06]  /*1810*/  @!UP0 SYNCS.EXCH.64 URZ, [UR8+0x18000], UR10 ;  /* 0x0180000a08ff85b2 */ /* 0x0044ec0008000100 */
[----:B------:R2:W3:Y:S02]  /*1820*/  @!UP1 SYNCS.EXCH.64 URZ, [UR8+0x18020], UR4 ;  /* 0x0180200408ff95b2 */ /* 0x0004e40008000100 */
[----:B---3--:R-:W-:Y:S06]  /*1830*/  BAR.SYNC.DEFER_BLOCKING 0x0 ;  /* 0x0000000000007b1d */ /* 0x008fec0000010000 */
[----:B------:R-:W-:Y:S05]  /*1840*/  @P3 BRA `(.L_x_54) ;  /* 0x00000000002c3947 */ /* 0x000fea0003800000 */
[----:B--2---:R-:W-:Y:S02]  /*1850*/  UMOV UR4, 0x1 ;  /* 0x0000000100047882 */ /* 0x004fe40000000000 */
[----:B------:R-:W-:-:S04]  /*1860*/  UIADD3 UR10, UPT, UPT, -UR4, 0x100000, URZ ;  /* 0x00100000040a7890 */ /* 0x000fc8000fffe1ff */
[----:B------:R-:W-:Y:S02]  /*1870*/  USHF.L.U32 UR11, UR10, 0xb, URZ ;  /* 0x0000000b0a0b7899 */ /* 0x000fe400080006ff */
[----:B------:R-:W-:Y:S02]  /*1880*/  USHF.L.U32 UR10, UR10, 0x1, URZ ;  /* 0x000000010a0a7899 */ /* 0x000fe400080006ff */
[----:B------:R-:W-:-:S04]  /*1890*/  UIADD3 UR4, UPT, UPT, -UR4, 0x100000, URZ ;  /* 0x0010000004047890 */ /* 0x000fc8000fffe1ff */
[----:B------:R-:W-:Y:S02]  /*18a0*/  USHF.L.U32 UR5, UR4, 0xb, URZ ;  /* 0x0000000b04057899 */ /* 0x000fe400080006ff */
[----:B------:R-:W-:Y:S01]  /*18b0*/  USHF.L.U32 UR4, UR4, 0x1, URZ ;  /* 0x0000000104047899 */ /* 0x000fe200080006ff */
[----:B------:R-:W2:Y:S03]  /*18c0*/  FENCE.VIEW.ASYNC.S ;  /* 0x00000000000073c6 */ /* 0x000ea60000000000 */
[----:B--2---:R3:W2:Y:S08]  /*18d0*/  SYNCS.EXCH.64 URZ, [UR8+0x18008], UR10 ;  /* 0x0180080a08ff75b2 */ /* 0x0046b00008000100 */
[----:B------:R3:W4:Y:S02]  /*18e0*/  SYNCS.EXCH.64 URZ, [UR8+0x18028], UR4 ;  /* 0x0180280408ff75b2 */ /* 0x0007240008000100 */
[----:B---3--:R-:W-:Y:S01]  /*18f0*/  NOP ;  /* 0x0000000000007918 */ /* 0x008fe20000000000 */
.L_x_54:
[----:B--2---:R-:W-:Y:S05]  /*1900*/  BSYNC.RECONVERGENT B5 ;  /* 0x0000000000057941 */ /* 0x004fea0003800200 */
.L_x_53:
[----:B----4-:R-:W-:Y:S06]  /*1910*/  BAR.SYNC.DEFER_BLOCKING 0x0 ;  /* 0x0000000000007b1d */ /* 0x010fec0000010000 */
[----:B------:R-:W-:Y:S04]  /*1920*/  BSSY.RECONVERGENT B5, `(.L_x_55) ;  /* 0x000000d000057945 */ /* 0x000fe80003800200 */
[----:B------:R-:W-:Y:S05]  /*1930*/  @P3 BRA `(.L_x_56) ;  /* 0x00000000002c3947 */ /* 0x000fea0003800000 */
[----:B------:R-:W-:Y:S02]  /*1940*/  UMOV UR4, 0x1 ;  /* 0x0000000100047882 */ /* 0x000fe40000000000 */
[----:B------:R-:W-:-:S04]  /*1950*/  UIADD3 UR10, UPT, UPT, -UR4, 0x100000, URZ ;  /* 0x00100000040a7890 */ /* 0x000fc8000fffe1ff */
[----:B------:R-:W-:Y:S02]  /*1960*/  USHF.L.U32 UR11, UR10, 0xb, URZ ;  /* 0x0000000b0a0b7899 */ /* 0x000fe400080006ff */
[----:B------:R-:W-:Y:S02]  /*1970*/  USHF.L.U32 UR10, UR10, 0x1, URZ ;  /* 0x000000010a0a7899 */ /* 0x000fe400080006ff */
[----:B------:R-:W-:-:S04]  /*1980*/  UIADD3 UR4, UPT, UPT, -UR4, 0x100000, URZ ;  /* 0x0010000004047890 */ /* 0x000fc8000fffe1ff */
[----:B------:R-:W-:Y:S02]  /*1990*/  USHF.L.U32 UR5, UR4, 0xb, URZ ;  /* 0x0000000b04057899 */ /* 0x000fe400080006ff */
[----:B------:R-:W-:Y:S01]  /*19a0*/  USHF.L.U32 UR4, UR4, 0x1, URZ ;  /* 0x0000000104047899 */ /* 0x000fe200080006ff */
[----:B------:R-:W2:Y:S03]  /*19b0*/  FENCE.VIEW.ASYNC.S ;  /* 0x00000000000073c6 */ /* 0x000ea60000000000 */
[----:B--2---:R2:W3:Y:S08]  /*19c0*/  SYNCS.EXCH.64 URZ, [UR8+0x18010], UR10 ;  /* 0x0180100a08ff75b2 */ /* 0x0044f00008000100 */
[----:B------:R2:W4:Y:S01]  /*19d0*/  SYNCS.EXCH.64 URZ, [UR8+0x18030], UR4 ;  /* 0x0180300408ff75b2 */ /* 0x0005220008000100 */
[----:B------:R-:W-:Y:S01]  /*19e0*/  NOP ;  /* 0x0000000000007918 */ /* 0x000fe20000000000 */
.L_x_56:
[----:B--2---:R-:W-:Y:S05]  /*19f0*/  BSYNC.RECONVERGENT B5 ;  /* 0x0000000000057941 */ /* 0x004fea0003800200 */
.L_x_55:
[----:B---34-:R-:W-:Y:S01]  /*1a00*/  BAR.SYNC.DEFER_BLOCKING 0x0 ;  /* 0x0000000000007b1d */ /* 0x018fe20000010000 */
[----:B------:R-:W-:Y:S01]  /*1a10*/  UIADD3 UR12, UPT, UPT, UR8, 0x18020, URZ ;  /* 0x00018020080c7890 */ /* 0x000fe2000fffe0ff */
[----:B------:R-:W-:Y:S01]  /*1a20*/  ISETP.GE.AND P0, PT, R10, 0x1, PT ;  /* 0x000000010a00780c */ /* 0x000fe20003f06270 */
[----:B------:R-:W-:-:S03]  /*1a30*/  USHF.L.U32 UR19, UR7, 0x6, URZ ;  /* 0x0000000607137899 */ /* 0x000fc600080006ff */
        /* <DEDUP_REMOVED lines=13> */
.L_x_58:
[----:B--2---:R-:W-:Y:S05]  /*1b10*/  BSYNC.RECONVERGENT B5 ;  /* 0x0000000000057941 */ /* 0x004fea0003800200 */
.L_x_57:
[----:B------:R-:W-:Y:S05]  /*1b20*/  @!P0 BRA `(.L_x_59) ;  /* 0x0000000800748947 */ /* 0x000fea0003800000 */
[----:B---34-:R-:W-:Y:S01]  /*1b30*/  BAR.SYNC.DEFER_BLOCKING 0x0 ;  /* 0x0000000000007b1d */ /* 0x018fe20000010000 */
[----:B------:R-:W-:Y:S01]  /*1b40*/  ELECT P1, URZ, PT ;  /* 0x0000000000ff782f */ /* 0x000fe20003820000 */
[----:B------:R-:W-:Y:S01]  /*1b50*/  @!P3 IMAD.MOV.U32 R2, RZ, RZ, 0x6000 ;  /* 0x00006000ff02b424 */ /* 0x000fe200078e00ff */
[----:B------:R-:W-:Y:S02]  /*1b60*/  UIADD3 UR16, UPT, UPT, UR8, 0x10000, URZ ;  /* 0x0001000008107890 */ /* 0x000fe4000fffe0ff */
[----:B------:R-:W-:Y:S02]  /*1b70*/  ISETP.LT.U32.AND P1, PT, R68, 0x20, P1 ;  /* 0x000000204400780c */ /* 0x000fe40000f21070 */
[----:B------:R-:W-:Y:S01]  /*1b80*/  ELECT P0, URZ, PT ;  /* 0x0000000000ff782f */ /* 0x000fe20003800000 */
[----:B------:R-:W-:-:S03]  /*1b90*/  UMOV UR11, UR15 ;  /* 0x0000000f000b7c82 */ /* 0x000fc60008000000 */
[----:B------:R-:W-:-:S07]  /*1ba0*/  ISETP.LT.U32.AND P0, PT, R68, 0x20, P0 ;  /* 0x000000204400780c */ /* 0x000fce0000701070 */
[----:B------:R-:W-:Y:S01]  /*1bb0*/  VOTEU.ANY UP0, P1 ;  /* 0x0000000000ff7886 */ /* 0x000fe20000800100 */
[----:B------:R-:W-:-:S04]  /*1bc0*/  VOTEU.ANY UP2, P1 ;  /* 0x0000000000ff7886 */ /* 0x000fc80000840100 */
[----:B------:R-:W-:Y:S02]  /*1bd0*/  @UP0 UIADD3 UR17, UPT, UPT, UR8, 0x18000, URZ ;  /* 0x0001800008110890 */ /* 0x000fe4000fffe0ff */
[----:B------:R2:W-:Y:S01]  /*1be0*/  @!P3 SYNCS.ARRIVE.TRANS64 RZ, [UR8+0x18000], R2 ;  /* 0x01800002ffffb9a7 */ /* 0x0005e20008000008 */
[----:B------:R-:W-:Y:S01]  /*1bf0*/  @UP0 UMOV UR18, URZ ;  /* 0x000000ff00120c82 */ /* 0x000fe20008000000 */
[----:B------:R-:W-:Y:S01]  /*1c00*/  BAR.SYNC.DEFER_BLOCKING 0x0 ;  /* 0x0000000000007b1d */ /* 0x000fe20000010000 */
[----:B------:R-:W-:-:S05]  /*1c10*/  UISETP.NE.U32.AND UP0, UPT, UR22, URZ, UPT ;  /* 0x000000ff1600728c */ /* 0x000fca000bf05070 */
[----:B------:R-:W-:Y:S01]  /*1c20*/  VOTEU.ANY UP1, P0 ;  /* 0x0000000000ff7886 */ /* 0x000fe20000020100 */
[----:B------:R-:W-:-:S04]  /*1c30*/  VOTEU.ANY UP3, P0 ;  /* 0x0000000000ff7886 */ /* 0x000fc80000060100 */
[----:B------:R-:W-:Y:S01]  /*1c40*/  @UP1 UIADD3 UR9, UPT, UPT, UR8, 0x18000, URZ ;  /* 0x0001800008091890 */ /* 0x000fe2000fffe0ff */
[----:B------:R-:W-:Y:S01]  /*1c50*/  @UP1 UMOV UR10, URZ ;  /* 0x000000ff000a1c82 */ /* 0x000fe20008000000 */
[----:B------:R2:W-:Y:S01]  /*1c60*/  @UP2 UTMALDG.2D [UR16], [UR24] ;  /* 0x00000010180025b4 */ /* 0x0005e20008008000 */
[----:B------:R3:W-:Y:S06]  /*1c70*/  MEMBAR.ALL.CTA ;  /* 0x0000000000007992 */ /* 0x0007ec0000008000 */
[----:B---3--:R-:W3:Y:S02]  /*1c80*/  FENCE.VIEW.ASYNC.S ;  /* 0x00000000000073c6 */ /* 0x008ee40000000000 */
[----:B---3--:R-:W-:Y:S06]  /*1c90*/  BAR.SYNC.DEFER_BLOCKING 0x0 ;  /* 0x0000000000007b1d */ /* 0x008fec0000010000 */
[----:B------:R2:W-:Y:S02]  /*1ca0*/  @UP3 UTMALDG.2D [UR8], [UR26] ;  /* 0x000000081a0035b4 */ /* 0x0005e40008008000 */
[----:B------:R-:W-:Y:S06]  /*1cb0*/  BAR.SYNC.DEFER_BLOCKING 0x0 ;  /* 0x0000000000007b1d */ /* 0x000fec0000010000 */
[----:B------:R-:W3:Y:S02]  /*1cc0*/  SYNCS.PHASECHK.TRANS64.TRYWAIT P0, [UR8+0x18000], RZ ;  /* 0x018000ffff0075a7 */ /* 0x000ee40008001108 */
[----:B--23--:R-:W-:Y:S05]  /*1cd0*/  @!P0 BRA `(.L_x_60) ;  /* 0x00000010004c8947 */ /* 0x00cfea0003800000 */
.L_x_78:
[----:B------:R-:W-:Y:S05]  /*1ce0*/  BRA.U UP0, `(.L_x_61) ;  /* 0x0000000100747547 */ /* 0x000fea000b800000 */
[----:B------:R-:W-:Y:S02]  /*1cf0*/  USHF.R.U32.HI UR6, URZ, 0x4, UR16 ;  /* 0x00000004ff067899 */ /* 0x000fe40008011610 */
[----:B------:R-:W-:Y:S02]  /*1d00*/  USHF.R.U32.HI UR10, URZ, 0x4, UR8 ;  /* 0x00000004ff0a7899 */ /* 0x000fe40008011608 */
[----:B------:R-:W-:Y:S02]  /*1d10*/  USGXT.U32 UR6, UR6, 0xe ;  /* 0x0000000e0606789a */ /* 0x000fe40008000000 */
[----:B------:R-:W-:Y:S02]  /*1d20*/  USGXT.U32 UR10, UR10, 0xe ;  /* 0x0000000e0a0a789a */ /* 0x000fe40008000000 */
[----:B------:R-:W-:Y:S02]  /*1d30*/  UIADD3 UR32, UP0, UPT, UR6, 0x2, URZ ;  /* 0x0000000206207890 */ /* 0x000fe4000ff1e0ff */
[----:B------:R-:W-:Y:S01]  /*1d40*/  UIADD3 UR34, UP1, UPT, UR10, 0x2, URZ ;  /* 0x000000020a227890 */ /* 0x000fe2000ff3e0ff */
[----:B------:R-:W-:Y:S01]  /*1d50*/  UMOV UR4, URZ ;  /* 0x000000ff00047c82 */ /* 0x000fe20008000000 */
[----:B------:R-:W-:Y:S01]  /*1d60*/  UMOV UR5, URZ ;  /* 0x000000ff00057c82 */ /* 0x000fe20008000000 */
[----:B------:R-:W-:-:S02]  /*1d70*/  UIADD3.X UR33, UPT, UPT, UR4, 0x40004040, URZ, UP0, !UPT ;  /* 0x4000404004217890 */ /* 0x000fc400087fe4ff */
[----:B------:R-:W-:Y:S02]  /*1d80*/  UIADD3.X UR35, UPT, UPT, UR5, 0x40004040, URZ, UP1, !UPT ;  /* 0x4000404005237890 */ /* 0x000fe40008ffe4ff */
[----:B------:R-:W-:Y:S02]  /*1d90*/  UIADD3.64 UR4, UPT, UPT, UR32, 0x2, URZ ;  /* 0x0000000220047897 */ /* 0x000fe4000fffe0ff */
[----:B------:R-:W-:Y:S02]  /*1da0*/  UIADD3.64 UR16, UPT, UPT, UR34, 0x2, URZ ;  /* 0x0000000222107897 */ /* 0x000fe4000fffe0ff */
[----:B------:R-:W-:Y:S02]  /*1db0*/  UIADD3.64 UR28, UPT, UPT, UR32, 0x4, URZ ;  /* 0x00000004201c7897 */ /* 0x000fe4000fffe0ff */
[----:B------:R-:W-:Y:S01]  /*1dc0*/  UIADD3.64 UR30, UPT, UPT, UR34, 0x4, URZ ;  /* 0x00000004221e7897 */ /* 0x000fe2000fffe0ff */
[----:B------:R-:W-:Y:S01]  /*1dd0*/  UMOV UR36, 0x0 ;  /* 0x0000000000247882 */ /* 0x000fe20000000000 */
[----:B------:R-:W-:Y:S01]  /*1de0*/  UMOV UR37, 0x4200490 ;  /* 0x0420049000257882 */ /* 0x000fe20000000000 */
[----:B------:R-:W-:Y:S01]  /*1df0*/  UMOV UR7, 0x40004040 ;  /* 0x4000404000077882 */ /* 0x000fe20000000000 */
[----:B------:R-:W-:Y:S01]  /*1e00*/  UMOV UR11, 0x40004040 ;  /* 0x40004040000b7882 */ /* 0x000fe20000000000 */
[----:B------:R-:W-:Y:S01]  /*1e10*/  UMOV UR38, 0x0 ;  /* 0x0000000000267882 */ /* 0x000fe20000000000 */
[----:B------:R-:W-:Y:S01]  /*1e20*/  UMOV UR39, 0x4200490 ;  /* 0x0420049000277882 */ /* 0x000fe20000000000 */
[----:B------:R-:W-:Y:S01]  /*1e30*/  UMOV UR40, 0x0 ;  /* 0x0000000000287882 */ /* 0x000fe20000000000 */
[----:B------:R-:W-:Y:S01]  /*1e40*/  UMOV UR41, 0x4200490 ;  /* 0x0420049000297882 */ /* 0x000fe20000000000 */
[----:B------:R2:W-:Y:S01]  /*1e50*/  UTCHMMA gdesc[UR6], gdesc[UR10], tmem[UR23], tmem[UR36], idesc[UR37], !UPT ;  /* 0x00ff240a060075ea */ /* 0x0005e2000f800017 */
[----:B------:R-:W-:Y:S01]  /*1e60*/  UMOV UR42, 0x0 ;  /* 0x00000000002a7882 */ /* 0x000fe20000000000 */
[----:B------:R-:W-:Y:S01]  /*1e70*/  UMOV UR43, 0x4200490 ;  /* 0x04200490002b7882 */ /* 0x000fe20000000000 */
[----:B------:R2:W-:Y:S01]  /*1e80*/  UTCHMMA gdesc[UR32], gdesc[UR34], tmem[UR23], tmem[UR38], idesc[UR39], UPT ;  /* 0x00ff2622200075ea */ /* 0x0005e2000b800017 */
[----:B------:R2:W-:Y:S01]  /*1e90*/  UTCHMMA gdesc[UR4], gdesc[UR16], tmem[UR23], tmem[UR40], idesc[UR41], UPT ;  /* 0x00ff2810040075ea */ /* 0x0005e2000b800017 */
[----:B------:R2:W-:Y:S01]  /*1ea0*/  UTCHMMA gdesc[UR28], gdesc[UR30], tmem[UR23], tmem[UR42], idesc[UR43], UPT ;  /* 0x00ff2a1e1c0075ea */ /* 0x0005e2000b800017 */
[----:B------:R-:W-:Y:S01]  /*1eb0*/  NOP ;  /* 0x0000000000007918 */ /* 0x000fe20000000000 */
.L_x_61:
[----:B------:R-:W-:Y:S01]  /*1ec0*/  ELECT P0, URZ, PT ;  /* 0x0000000000ff782f */ /* 0x000fe20003800000 */
[----:B--2---:R-:W-:Y:S01]  /*1ed0*/  UMOV UR4, UR12 ;  /* 0x0000000c00047c82 */ /* 0x004fe20008000000 */
[----:B------:R-:W-:Y:S02]  /*1ee0*/  UMOV UR5, URZ ;  /* 0x000000ff00057c82 */ /* 0x000fe40008000000 */
[----:B------:R-:W-:-:S13]  /*1ef0*/  ISETP.LT.U32.AND P0, PT, R68, 0x20, P0 ;  /* 0x000000204400780c */ /* 0x000fda0000701070 */
[----:B------:R-:W-:Y:S01]  /*1f00*/  VOTEU.ANY UP0, P0 ;  /* 0x0000000000ff7886 */ /* 0x000fe20000000100 */
[----:B------:R-:W-:Y:S01]  /*1f10*/  VOTEU.ANY UP1, P0 ;  /* 0x0000000000ff7886 */ /* 0x000fe20000020100 */
[----:B------:R-:W-:-:S03]  /*1f20*/  ISETP.GE.U32.AND P0, PT, R10, 0x41, PT ;  /* 0x000000410a00780c */ /* 0x000fc60003f06070 */
[----:B------:R-:W-:Y:S02]  /*1f30*/  @UP0 UMOV UR4, UR4 ;  /* 0x0000000400040c82 */ /* 0x000fe40008000000 */
[----:B------:R2:W-:Y:S01]  /*1f40*/  @UP1 UTCBAR [UR4], URZ ;  /* 0x000000ff040013e9 */ /* 0x0005e200080000ff */
[----:B------:R-:W-:Y:S06]  /*1f50*/  BAR.SYNC.DEFER_BLOCKING 0x0 ;  /* 0x0000000000007b1d */ /* 0x000fec0000010000 */
[----:B------:R-:W3:Y:S02]  /*1f60*/  SYNCS.PHASECHK.TRANS64.TRYWAIT P1, [UR8+0x18020], RZ ;  /* 0x018020ffff0075a7 */ /* 0x000ee40008021108 */
[----:B--23--:R-:W-:Y:S05]  /*1f70*/  @!P1 BRA `(.L_x_62) ;  /* 0x0000000c00b09947 */ /* 0x00cfea0003800000 */
.L_x_79:
[----:B------:R-:W-:Y:S01]  /*1f80*/  UMOV UR4, URZ ;  /* 0x000000ff00047c82 */ /* 0x000fe20008000000 */
[----:B------:R-:W-:Y:S05]  /*1f90*/  @!P0 BRA `(.L_x_59) ;  /* 0x0000000400588947 */ /* 0x000fea0003800000 */
[----:B------:R-:W2:Y:S01]  /*1fa0*/  LDCU UR29, c[0x0][0x3a0] ;  /* 0x00007400ff1d77ac */ /* 0x000ea20008000800 */
[----:B------:R-:W-:Y:S01]  /*1fb0*/  UMOV UR9, 0x1 ;  /* 0x0000000100097882 */ /* 0x000fe20000000000 */
[----:B------:R-:W-:-:S05]  /*1fc0*/  UMOV UR18, 0x40 ;  /* 0x0000004000127882 */ /* 0x000fca0000000000 */
.L_x_66:
[----:B------:R-:W-:Y:S01]  /*1fd0*/  BAR.SYNC.DEFER_BLOCKING 0x0 ;  /* 0x0000000000007b1d */ /* 0x000fe20000010000 */
[----:B------:R-:W-:Y:S01]  /*1fe0*/  ULEA UR28, UR9, UR8, 0x3 ;  /* 0x00000008091c7291 */ /* 0x000fe2000f8e18ff */
[----:B------:R-:W-:Y:S01]  /*1ff0*/  @!P3 IMAD.MOV.U32 R2, RZ, RZ, 0x6000 ;  /* 0x00006000ff02b424 */ /* 0x000fe200078e00ff */
[----:B------:R-:W-:Y:S01]  /*2000*/  ELECT P1, URZ, PT ;  /* 0x0000000000ff782f */ /* 0x000fe20003820000 */
[----:B------:R-:W-:-:S03]  /*2010*/  ULEA UR16, UR9, UR8, 0xd ;  /* 0x0000000809107291 */ /* 0x000fc6000f8e68ff */
[----:B------:R-:W-:Y:S02]  /*2020*/  ISETP.LT.U32.AND P1, PT, R68, 0x20, P1 ;  /* 0x000000204400780c */ /* 0x000fe40000f21070 */
[----:B------:R-:W-:Y:S01]  /*2030*/  ELECT P0, URZ, PT ;  /* 0x0000000000ff782f */ /* 0x000fe20003800000 */
[----:B------:R-:W-:-:S03]  /*2040*/  UIADD3 UR16, UPT, UPT, UR16, 0x10000, URZ ;  /* 0x0001000010107890 */ /* 0x000fc6000fffe0ff */
[----:B------:R-:W-:Y:S01]  /*2050*/  ISETP.LT.U32.AND P0, PT, R68, 0x20, P0 ;  /* 0x000000204400780c */ /* 0x000fe20000701070 */
[----:B------:R-:W-:Y:S01]  /*2060*/  ULEA UR12, UR9, UR8, 0xe ;  /* 0x00000008090c7291 */ /* 0x000fe2000f8e70ff */
[----:B------:R-:W-:Y:S01]  /*2070*/  UMOV UR14, UR18 ;  /* 0x00000012000e7c82 */ /* 0x000fe20008000000 */
[----:B------:R-:W-:-:S04]  /*2080*/  USHF.L.U32 UR5, UR4, 0x1f, URZ ;  /* 0x0000001f04057899 */ /* 0x000fc800080006ff */
[----:B------:R-:W-:Y:S01]  /*2090*/  VOTEU.ANY UP0, P1 ;  /* 0x0000000000ff7886 */ /* 0x000fe20000800100 */
[----:B------:R3:W-:Y:S04]  /*20a0*/  @!P3 SYNCS.ARRIVE.TRANS64 RZ, [UR28+0x18000], R2 ;  /* 0x01800002ffffb9a7 */ /* 0x0007e8000800001c */
[----:B------:R-:W-:Y:S01]  /*20b0*/  @UP0 UIADD3 UR17, UPT, UPT, UR28, 0x18000, URZ ;  /* 0x000180001c110890 */ /* 0x000fe2000fffe0ff */
[----:B------:R-:W-:Y:S01]  /*20c0*/  VOTEU.ANY UP0, P1 ;  /* 0x0000000000ff7886 */ /* 0x000fe20000800100 */
[----:B------:R-:W-:Y:S01]  /*20d0*/  BAR.SYNC.DEFER_BLOCKING 0x0 ;  /* 0x0000000000007b1d */ /* 0x000fe20000010000 */
[----:B---3--:R-:W-:-:S05]  /*20e0*/  IMAD.U32 R2, RZ, RZ, UR5 ;  /* 0x00000005ff027e24 */ /* 0x008fca000f8e00ff */
[----:B------:R-:W-:-:S05]  /*20f0*/  VOTEU.ANY UP1, P0 ;  /* 0x0000000000ff7886 */ /* 0x000fca0000020100 */
[----:B------:R-:W-:Y:S01]  /*2100*/  @UP1 UIADD3 UR13, UPT, UPT, UR28, 0x18000, URZ ;  /* 0x000180001c0d1890 */ /* 0x000fe2000fffe0ff */
[----:B------:R-:W-:Y:S01]  /*2110*/  VOTEU.ANY UP1, P0 ;  /* 0x0000000000ff7886 */ /* 0x000fe20000020100 */
[----:B------:R3:W-:Y:S01]  /*2120*/  @UP0 UTMALDG.2D [UR16], [UR24] ;  /* 0x00000010180005b4 */ /* 0x0007e20008008000 */
[----:B------:R-:W-:Y:S01]  /*2130*/  UISETP.NE.U32.AND UP0, UPT, UR22, URZ, UPT ;  /* 0x000000ff1600728c */ /* 0x000fe2000bf05070 */
[----:B------:R4:W-:Y:S06]  /*2140*/  MEMBAR.ALL.CTA ;  /* 0x0000000000007992 */ /* 0x0009ec0000008000 */
[----:B----4-:R-:W4:Y:S02]  /*2150*/  FENCE.VIEW.ASYNC.S ;  /* 0x00000000000073c6 */ /* 0x010f240000000000 */
[----:B----4-:R-:W-:Y:S06]  /*2160*/  BAR.SYNC.DEFER_BLOCKING 0x0 ;  /* 0x0000000000007b1d */ /* 0x010fec0000010000 */
[----:B------:R3:W-:Y:S02]  /*2170*/  @UP1 UTMALDG.2D [UR12], [UR26] ;  /* 0x0000000c1a0015b4 */ /* 0x0007e40008008000 */
[----:B------:R-:W-:Y:S06]  /*2180*/  BAR.SYNC.DEFER_BLOCKING 0x0 ;  /* 0x0000000000007b1d */ /* 0x000fec0000010000 */
[----:B------:R-:W4:Y:S02]  /*2190*/  SYNCS.PHASECHK.TRANS64.TRYWAIT P0, [UR28+0x18000], R2 ;  /* 0x01800002ff0075a7 */ /* 0x000f24000800111c */
[----:B---34-:R-:W-:Y:S05]  /*21a0*/  @!P0 BRA `(.L_x_63) ;  /* 0x0000000c00308947 */ /* 0x018fea0003800000 */
.L_x_80:
        /* <DEDUP_REMOVED lines=11> */
[----:B------:R-:W-:Y:S02]  /*2260*/  UIADD3 UR6, UP0, UPT, UR16, 0x2, URZ ;  /* 0x0000000210067890 */ /* 0x000fe4000ff1e0ff */
[----:B------:R-:W-:Y:S02]  /*2270*/  UIADD3 UR32, UP1, UPT, UR30, 0x2, URZ ;  /* 0x000000021e207890 */ /* 0x000fe4000ff3e0ff */
[----:B------:R-:W-:Y:S02]  /*2280*/  UIADD3 UR34, UP2, UPT, UR16, 0x4, URZ ;  /* 0x0000000410227890 */ /* 0x000fe4000ff5e0ff */
[----:B------:R-:W-:Y:S02]  /*2290*/  UIADD3 UR36, UP3, UPT, UR30, 0x4, URZ ;  /* 0x000000041e247890 */ /* 0x000fe4000ff7e0ff */
[----:B------:R-:W-:-:S02]  /*22a0*/  UIADD3.X UR7, UPT, UPT, UR17, URZ, URZ, UP0, !UPT ;  /* 0x000000ff11077290 */ /* 0x000fc400087fe4ff */
[----:B------:R-:W-:Y:S02]  /*22b0*/  UIADD3.X UR33, UPT, UPT, UR31, URZ, URZ, UP1, !UPT ;  /* 0x000000ff1f217290 */ /* 0x000fe40008ffe4ff */
[----:B------:R-:W-:Y:S02]  /*22c0*/  UIADD3.X UR35, UPT, UPT, UR17, URZ, URZ, UP2, !UPT ;  /* 0x000000ff11237290 */ /* 0x000fe400097fe4ff */
[----:B------:R-:W-:Y:S01]  /*22d0*/  UIADD3.X UR37, UPT, UPT, UR31, URZ, URZ, UP3, !UPT ;  /* 0x000000ff1f257290 */ /* 0x000fe20009ffe4ff */
        /* <DEDUP_REMOVED lines=8> */
[----:B------:R3:W-:Y:S01]  /*2360*/  UTCHMMA gdesc[UR10], gdesc[UR12], tmem[UR23], tmem[UR38], idesc[UR39], UPT ;  /* 0x00ff260c0a0075ea */ /* 0x0007e2000b800017 */
[----:B------:R-:W-:Y:S01]  /*2370*/  UMOV UR44, 0x0 ;  /* 0x00000000002c7882 */ /* 0x000fe20000000000 */
[----:B------:R-:W-:Y:S01]  /*2380*/  UMOV UR45, 0x4200490 ;  /* 0x04200490002d7882 */ /* 0x000fe20000000000 */
[----:B------:R3:W-:Y:S01]  /*2390*/  UTCHMMA gdesc[UR16], gdesc[UR30], tmem[UR23], tmem[UR40], idesc[UR41], UPT ;  /* 0x00ff281e100075ea */ /* 0x0007e2000b800017 */
[----:B------:R3:W-:Y:S01]  /*23a0*/  UTCHMMA gdesc[UR6], gdesc[UR32], tmem[UR23], tmem[UR42], idesc[UR43], UPT ;  /* 0x00ff2a20060075ea */ /* 0x0007e2000b800017 */
[----:B------:R3:W-:Y:S01]  /*23b0*/  UTCHMMA gdesc[UR34], gdesc[UR36], tmem[UR23], tmem[UR44], idesc[UR45], UPT ;  /* 0x00ff2c24220075ea */ /* 0x0007e2000b800017 */
[----:B------:R-:W-:Y:S01]  /*23c0*/  NOP ;  /* 0x0000000000007918 */ /* 0x000fe20000000000 */
.L_x_64:
[----:B------:R-:W-:Y:S01]  /*23d0*/  ELECT P0, URZ, PT ;  /* 0x0000000000ff782f */ /* 0x000fe20003800000 */
[----:B---3--:R-:W-:-:S03]  /*23e0*/  UIADD3 UR6, UPT, UPT, UR28, 0x18020, URZ ;  /* 0x000180201c067890 */ /* 0x008fc6000fffe0ff */
[----:B------:R-:W-:Y:S01]  /*23f0*/  ISETP.LT.U32.AND P0, PT, R68, 0x20, P0 ;  /* 0x000000204400780c */ /* 0x000fe20000701070 */
[----:B------:R-:W-:-:S12]  /*2400*/  UMOV UR7, URZ ;  /* 0x000000ff00077c82 */ /* 0x000fd80008000000 */
[----:B------:R-:W-:Y:S01]  /*2410*/  VOTEU.ANY UP0, P0 ;  /* 0x0000000000ff7886 */ /* 0x000fe20000000100 */
[----:B------:R-:W-:-:S04]  /*2420*/  VOTEU.ANY UP1, P0 ;  /* 0x0000000000ff7886 */ /* 0x000fc80000020100 */
[----:B------:R-:W-:Y:S02]  /*2430*/  @UP0 UMOV UR6, UR6 ;  /* 0x0000000600060c82 */ /* 0x000fe40008000000 */
[----:B------:R3:W-:Y:S01]  /*2440*/  @UP1 UTCBAR [UR6], URZ ;  /* 0x000000ff060013e9 */ /* 0x0007e200080000ff */
[----:B------:R-:W-:Y:S06]  /*2450*/  BAR.SYNC.DEFER_BLOCKING 0x0 ;  /* 0x0000000000007b1d */ /* 0x000fec0000010000 */
[----:B------:R-:W4:Y:S02]  /*2460*/  SYNCS.PHASECHK.TRANS64.TRYWAIT P0, [UR28+0x18020], R2 ;  /* 0x01802002ff0075a7 */ /* 0x000f24000800111c */
[----:B---34-:R-:W-:Y:S05]  /*2470*/  @!P0 BRA `(.L_x_65) ;  /* 0x0000000800888947 */ /* 0x018fea0003800000 */
.L_x_81:
[----:B------:R-:W-:Y:S02]  /*2480*/  UIADD3 UR9, UPT, UPT, UR9, 0x1, URZ ;  /* 0x0000000109097890 */ /* 0x000fe4000fffe0ff */
[----:B------:R-:W-:Y:S02]  /*2490*/  UIADD3 UR18, UPT, UPT, UR18, 0x40, URZ ;  /* 0x0000004012127890 */ /* 0x000fe4000fffe0ff */
[----:B------:R-:W-:-:S04]  /*24a0*/  UISETP.NE.U32.AND UP0, UPT, UR9, 0x4, UPT ;  /* 0x000000040900788c */ /* 0x000fc8000bf05070 */
[----:B------:R-:W-:Y:S02]  /*24b0*/  USEL UR5, URZ, 0x1, UP0 ;  /* 0x00000001ff057887 */ /* 0x000fe40008000000 */
[----:B------:R-:W-:Y:S02]  /*24c0*/  USEL UR9, UR9, URZ, UP0 ;  /* 0x000000ff09097287 */ /* 0x000fe40008000000 */
[----:B--2---:R-:W-:Y:S02]  /*24d0*/  UISETP.GE.AND UP0, UPT, UR18, UR29, UPT ;  /* 0x0000001d1200728c */ /* 0x004fe4000bf06270 */
[----:B------:R-:W-:-:S07]  /*24e0*/  ULOP3.LUT UR4, UR4, UR5, URZ, 0x3c, !UPT ;  /* 0x0000000504047292 */ /* 0x000fce000f8e3cff */
[----:B------:R-:W-:Y:S05]  /*24f0*/  BRA.U !UP0, `(.L_x_66) ;  /* 0xfffffff908b47547 */ /* 0x000fea000b83ffff */
.L_x_59:
[----:B---34-:R-:W-:Y:S06]  /*2500*/  BAR.SYNC.DEFER_BLOCKING 0x0 ;  /* 0x0000000000007b1d */ /* 0x018fec0000010000 */
[----:B------:R-:W-:Y:S04]  /*2510*/  BSSY.RECONVERGENT B5, `(.L_x_67) ;  /* 0x0000004000057945 */ /* 0x000fe80003800200 */
[----:B------:R-:W-:Y:S05]  /*2520*/  @P3 BRA `(.L_x_68) ;  /* 0x0000000000083947 */ /* 0x000fea0003800000 */
[----:B------:R-:W2:Y:S02]  /*2530*/  SYNCS.CCTL.IV [UR8+0x18000] ;  /* 0x01800000ff0079b1 */ /* 0x000ea40008000008 */
[----:B--2---:R-:W2:Y:S02]  /*2540*/  SYNCS.CCTL.IV [UR8+0x18020] ;  /* 0x01802000ff0079b1 */ /* 0x004ea40008000008 */
.L_x_68:
[----:B------:R-:W-:Y:S05]  /*2550*/  BSYNC.RECONVERGENT B5 ;  /* 0x0000000000057941 */ /* 0x000fea0003800200 */
.L_x_67:
[----:B--2---:R-:W-:Y:S06]  /*2560*/  BAR.SYNC.DEFER_BLOCKING 0x0 ;  /* 0x0000000000007b1d */ /* 0x004fec0000010000 */
[----:B------:R-:W-:Y:S04]  /*2570*/  BSSY.RECONVERGENT B5, `(.L_x_69) ;  /* 0x0000004000057945 */ /* 0x000fe80003800200 */
[----:B------:R-:W-:Y:S05]  /*2580*/  @P3 BRA `(.L_x_70) ;  /* 0x0000000000083947 */ /* 0x000fea0003800000 */
[----:B------:R-:W2:Y:S02]  /*2590*/  SYNCS.CCTL.IV [UR8+0x18008] ;  /* 0x01800800ff0079b1 */ /* 0x000ea40008000008 */
[----:B--2---:R-:W2:Y:S02]  /*25a0*/  SYNCS.CCTL.IV [UR8+0x18028] ;  /* 0x01802800ff0079b1 */ /* 0x004ea40008000008 */
.L_x_70:
[----:B------:R-:W-:Y:S05]  /*25b0*/  BSYNC.RECONVERGENT B5 ;  /* 0x0000000000057941 */ /* 0x000fea0003800200 */
.L_x_69:
[----:B--2---:R-:W-:Y:S06]  /*25c0*/  BAR.SYNC.DEFER_BLOCKING 0x0 ;  /* 0x0000000000007b1d */ /* 0x004fec0000010000 */
[----:B------:R-:W-:Y:S04]  /*25d0*/  BSSY.RECONVERGENT B5, `(.L_x_71) ;  /* 0x0000004000057945 */ /* 0x000fe80003800200 */
[----:B------:R-:W-:Y:S05]  /*25e0*/  @P3 BRA `(.L_x_72) ;  /* 0x0000000000083947 */ /* 0x000fea0003800000 */
[----:B------:R-:W2:Y:S02]  /*25f0*/  SYNCS.CCTL.IV [UR8+0x18010] ;  /* 0x01801000ff0079b1 */ /* 0x000ea40008000008 */
[----:B--2---:R-:W2:Y:S02]  /*2600*/  SYNCS.CCTL.IV [UR8+0x18030] ;  /* 0x01803000ff0079b1 */ /* 0x004ea40008000008 */
.L_x_72:
[----:B------:R-:W-:Y:S05]  /*2610*/  BSYNC.RECONVERGENT B5 ;  /* 0x0000000000057941 */ /* 0x000fea0003800200 */
.L_x_71:
[----:B--2---:R-:W-:Y:S06]  /*2620*/  BAR.SYNC.DEFER_BLOCKING 0x0 ;  /* 0x0000000000007b1d */ /* 0x004fec0000010000 */
[----:B------:R-:W-:Y:S04]  /*2630*/  BSSY.RECONVERGENT B5, `(.L_x_73) ;  /* 0x0000004000057945 */ /* 0x000fe80003800200 */
[----:B------:R-:W-:Y:S05]  /*2640*/  @P3 BRA `(.L_x_74) ;  /* 0x0000000000083947 */ /* 0x000fea0003800000 */
[----:B------:R-:W2:Y:S02]  /*2650*/  SYNCS.CCTL.IV [UR8+0x18018] ;  /* 0x01801800ff0079b1 */ /* 0x000ea40008000008 */
[----:B--2---:R-:W2:Y:S02]  /*2660*/  SYNCS.CCTL.IV [UR8+0x18038] ;  /* 0x01803800ff0079b1 */ /* 0x004ea40008000008 */
.L_x_74:
[----:B------:R-:W-:Y:S05]  /*2670*/  BSYNC.RECONVERGENT B5 ;  /* 0x0000000000057941 */ /* 0x000fea0003800200 */
.L_x_73:
[----:B------:R-:W-:Y:S01]  /*2680*/  USHF.L.U32 UR4, UR22, 0x15, URZ ;  /* 0x0000001516047899 */ /* 0x000fe200080006ff */
[C---:B------:R-:W-:Y:S01]  /*2690*/  IMAD.SHL.U32 R4, R0.reuse, 0x80, RZ ;  /* 0x0000008000047824 */ /* 0x040fe200078e00ff */
[----:B------:R-:W-:Y:S01]  /*26a0*/  ELECT P0, URZ, PT ;  /* 0x0000000000ff782f */ /* 0x000fe20003800000 */
[C---:B------:R-:W-:Y:S01]  /*26b0*/  IMAD.SHL.U32 R2, R0.reuse, 0x40, RZ ;  /* 0x0000004000027824 */ /* 0x040fe200078e00ff */
[----:B------:R-:W-:Y:S01]  /*26c0*/  ULOP3.LUT UR4, UR4, 0x600000, URZ, 0xc0, !UPT ;  /* 0x0060000004047892 */ /* 0x000fe2000f8ec0ff */
[----:B------:R-:W-:Y:S01]  /*26d0*/  IMAD.SHL.U32 R3, R0, 0x10, RZ ;  /* 0x0000001000037824 */ /* 0x000fe200078e00ff */
[----:B------:R-:W-:Y:S01]  /*26e0*/  LOP3.LUT R5, R4, 0x780, RZ, 0xc0, !PT ;  /* 0x0000078004057812 */ /* 0x000fe200078ec0ff */
[----:B------:R-:W-:Y:S01]  /*26f0*/  IMAD.SHL.U32 R0, R0, 0x200, RZ ;  /* 0x0000020000007824 */ /* 0x000fe200078e00ff */
[----:B------:R-:W-:Y:S01]  /*2700*/  LOP3.LUT R2, R2, 0x1800, RZ, 0xc0, !PT ;  /* 0x0000180002027812 */ /* 0x000fe200078ec0ff */
[----:B------:R-:W-:Y:S01]  /*2710*/  UIADD3 UR4, UPT, UPT, UR23, UR4, URZ ;  /* 0x0000000417047290 */ /* 0x000fe2000fffe0ff */
[----:B------:R-:W-:Y:S01]  /*2720*/  ISETP.LT.U32.AND P0, PT, R68, 0x40, P0 ;  /* 0x000000404400780c */ /* 0x000fe20000701070 */
[----:B------:R-:W-:Y:S01]  /*2730*/  ULOP3.LUT UR22, UR22, 0x1, URZ, 0xc0, !UPT ;  /* 0x0000000116167892 */ /* 0x000fe2000f8ec0ff */
[----:B------:R-:W-:Y:S01]  /*2740*/  LOP3.LUT R5, R5, 0x2000, R0, 0xf8, !PT ;  /* 0x0000200005057812 */ /* 0x000fe200078ef800 */
[----:B------:R-:W-:Y:S01]  /*2750*/  UMOV UR6, UR19 ;  /* 0x0000001300067c82 */ /* 0x000fe20008000000 */
[----:B------:R-:W-:Y:S01]  /*2760*/  LOP3.LUT R2, R2, 0x70, R3, 0xf8, !PT ;  /* 0x0000007002027812 */ /* 0x000fe200078ef803 */
[----:B------:R-:W-:-:S03]  /*2770*/  ULEA UR5, UR22, UR15, 0x6 ;  /* 0x0000000f16057291 */ /* 0x000fc6000f8e30ff */
[----:B------:R-:W-:Y:S02]  /*2780*/  LOP3.LUT R0, R5, R2, RZ, 0xfc, !PT ;  /* 0x0000000205007212 */ /* 0x000fe400078efcff */
[----:B-----5:R-:W-:Y:S01]  /*2790*/  LDTM.16dp32bit_t0_t15.x64 R4, tmem[UR4] ;  /* 0x00000004000479ee */ /* 0x020fe20008b00000 */
[----:B------:R-:W3:Y:S01]  /*27a0*/  LDTM.16dp32bit_t16_t31.x64 R4, tmem[UR4+0x40] ;  /* 0x00004004000479ee */ /* 0x000ee20008b20000 */
[----:B------:R-:W-:Y:S01]  /*27b0*/  NOP ;  /* 0x0000000000007918 */ /* 0x000fe20000000000 */
[C---:B------:R-:W-:Y:S01]  /*27c0*/  LOP3.LUT R2, R0.reuse, 0x10, RZ, 0x3c, !PT ;  /* 0x0000001000027812 */ /* 0x040fe200078e3cff */
[----:B------:R-:W-:Y:S01]  /*27d0*/  ULEA UR4, UR22, UR8, 0xd ;  /* 0x0000000816047291 */ /* 0x000fe2000f8e68ff */
[----:B------:R-:W-:Y:S01]  /*27e0*/  LOP3.LUT R3, R0, 0x20, RZ, 0x3c, !PT ;  /* 0x0000002000037812 */ /* 0x000fe200078e3cff */
[----:B---3--:R-:W-:Y:S01]  /*27f0*/  VOTEU.ANY UP1, P0 ;  /* 0x0000000000ff7886 */ /* 0x008fe20000020100 */
[----:B------:R-:W-:Y:S01]  /*2800*/  VOTEU.ANY UP0, P0 ;  /* 0x0000000000ff7886 */ /* 0x000fe20000000100 */
[----:B------:R-:W-:-:S02]  /*2810*/  F2FP.BF16.F32.PACK_AB R4, R5, R4 ;  /* 0x000000040504723e */ /* 0x000fc400000010ff */
[----:B------:R-:W-:Y:S02]  /*2820*/  F2FP.BF16.F32.PACK_AB R5, R7, R6 ;  /* 0x000000060705723e */ /* 0x000fe400000010ff */
[----:B------:R-:W-:Y:S02]  /*2830*/  F2FP.BF16.F32.PACK_AB R12, R13, R12 ;  /* 0x0000000c0d0c723e */ /* 0x000fe400000010ff */
[----:B------:R-:W-:Y:S02]  /*2840*/  F2FP.BF16.F32.PACK_AB R6, R9, R8 ;  /* 0x000000080906723e */ /* 0x000fe400000010ff */
[----:B------:R-:W-:Y:S02]  /*2850*/  F2FP.BF16.F32.PACK_AB R7, R11, R10 ;  /* 0x0000000a0b07723e */ /* 0x000fe400000010ff */
[----:B------:R-:W-:Y:S02]  /*2860*/  F2FP.BF16.F32.PACK_AB R13, R15, R14 ;  /* 0x0000000e0f0d723e */ /* 0x000fe400000010ff */
[----:B------:R-:W-:Y:S01]  /*2870*/  F2FP.BF16.F32.PACK_AB R20, R21, R20 ;  /* 0x000000141514723e */ /* 0x000fe200000010ff */
[----:B--2---:R2:W-:Y:S01]  /*2880*/  STS.128 [R0+UR8], R4 ;  /* 0x0000000400007988 */ /* 0x0045e20008000c08 */
[----:B------:R-:W-:-:S02]  /*2890*/  F2FP.BF16.F32.PACK_AB R14, R17, R16 ;  /* 0x00000010110e723e */ /* 0x000fc400000010ff */
[----:B------:R-:W-:Y:S02]  /*28a0*/  F2FP.BF16.F32.PACK_AB R15, R19, R18 ;  /* 0x00000012130f723e */ /* 0x000fe400000010ff */
[----:B------:R-:W-:Y:S02]  /*28b0*/  F2FP.BF16.F32.PACK_AB R21, R23, R22 ;  /* 0x000000161715723e */ /* 0x000fe400000010ff */
[----:B------:R-:W-:Y:S01]  /*28c0*/  F2FP.BF16.F32.PACK_AB R28, R29, R28 ;  /* 0x0000001c1d1c723e */ /* 0x000fe200000010ff */
[----:B------:R2:W-:Y:S01]  /*28d0*/  STS.128 [R2+UR8], R12 ;  /* 0x0000000c02007988 */ /* 0x0005e20008000c08 */
[----:B------:R-:W-:Y:S02]  /*28e0*/  F2FP.BF16.F32.PACK_AB R22, R25, R24 ;  /* 0x000000181916723e */ /* 0x000fe400000010ff */
[----:B------:R-:W-:Y:S02]  /*28f0*/  F2FP.BF16.F32.PACK_AB R23, R27, R26 ;  /* 0x0000001a1b17723e */ /* 0x000fe400000010ff */
[----:B------:R-:W-:-:S02]  /*2900*/  F2FP.BF16.F32.PACK_AB R29, R31, R30 ;  /* 0x0000001e1f1d723e */ /* 0x000fc400000010ff */
[----:B------:R-:W-:Y:S01]  /*2910*/  F2FP.BF16.F32.PACK_AB R36, R37, R36 ;  /* 0x000000242524723e */ /* 0x000fe200000010ff */
[----:B------:R2:W-:Y:S01]  /*2920*/  STS.128 [R3+UR8], R20 ;  /* 0x0000001403007988 */ /* 0x0005e20008000c08 */
[----:B------:R-:W-:Y:S02]  /*2930*/  F2FP.BF16.F32.PACK_AB R30, R33, R32 ;  /* 0x00000020211e723e */ /* 0x000fe400000010ff */
[----:B------:R-:W-:Y:S02]  /*2940*/  F2FP.BF16.F32.PACK_AB R31, R35, R34 ;  /* 0x00000022231f723e */ /* 0x000fe400000010ff */
[----:B------:R-:W-:Y:S02]  /*2950*/  F2FP.BF16.F32.PACK_AB R37, R39, R38 ;  /* 0x000000262725723e */ /* 0x000fe400000010ff */
[----:B------:R-:W-:Y:S02]  /*2960*/  F2FP.BF16.F32.PACK_AB R44, R45, R44 ;  /* 0x0000002c2d2c723e */ /* 0x000fe400000010ff */
[----:B------:R-:W-:-:S02]  /*2970*/  LOP3.LUT R8, R0, 0x30, RZ, 0x3c, !PT ;  /* 0x0000003000087812 */ /* 0x000fc400078e3cff */
[----:B------:R-:W-:Y:S02]  /*2980*/  F2FP.BF16.F32.PACK_AB R38, R41, R40 ;  /* 0x000000282926723e */ /* 0x000fe400000010ff */
[----:B------:R-:W-:Y:S01]  /*2990*/  F2FP.BF16.F32.PACK_AB R39, R43, R42 ;  /* 0x0000002a2b27723e */ /* 0x000fe200000010ff */
[----:B------:R2:W-:Y:S01]  /*29a0*/  STS.128 [R8+UR8], R28 ;  /* 0x0000001c08007988 */ /* 0x0005e20008000c08 */
[----:B------:R-:W-:Y:S02]  /*29b0*/  F2FP.BF16.F32.PACK_AB R45, R47, R46 ;  /* 0x0000002e2f2d723e */ /* 0x000fe400000010ff */
[----:B------:R-:W-:Y:S02]  /*29c0*/  F2FP.BF16.F32.PACK_AB R52, R53, R52 ;  /* 0x000000343534723e */ /* 0x000fe400000010ff */
[----:B------:R-:W-:Y:S02]  /*29d0*/  LOP3.LUT R9, R0, 0x40, RZ, 0x3c, !PT ;  /* 0x0000004000097812 */ /* 0x000fe400078e3cff */
[----:B------:R-:W-:-:S02]  /*29e0*/  F2FP.BF16.F32.PACK_AB R46, R49, R48 ;  /* 0x00000030312e723e */ /* 0x000fc400000010ff */
[----:B------:R-:W-:Y:S01]  /*29f0*/  F2FP.BF16.F32.PACK_AB R47, R51, R50 ;  /* 0x00000032332f723e */ /* 0x000fe200000010ff */
[----:B------:R2:W-:Y:S01]  /*2a00*/  STS.128 [R9+UR8], R36 ;  /* 0x0000002409007988 */ /* 0x0005e20008000c08 */
[----:B------:R-:W-:Y:S02]  /*2a10*/  F2FP.BF16.F32.PACK_AB R53, R55, R54 ;  /* 0x000000363735723e */ /* 0x000fe400000010ff */
[----:B------:R-:W-:Y:S02]  /*2a20*/  F2FP.BF16.F32.PACK_AB R60, R61, R60 ;  /* 0x0000003c3d3c723e */ /* 0x000fe400000010ff */
[----:B------:R-:W-:Y:S02]  /*2a30*/  LOP3.LUT R10, R0, 0x50, RZ, 0x3c, !PT ;  /* 0x00000050000a7812 */ /* 0x000fe400078e3cff */
[----:B------:R-:W-:Y:S02]  /*2a40*/  F2FP.BF16.F32.PACK_AB R54, R57, R56 ;  /* 0x000000383936723e */ /* 0x000fe400000010ff */
[----:B------:R-:W-:Y:S01]  /*2a50*/  F2FP.BF16.F32.PACK_AB R55, R59, R58 ;  /* 0x0000003a3b37723e */ /* 0x000fe200000010ff */
[----:B------:R2:W-:Y:S01]  /*2a60*/  STS.128 [R10+UR8], R44 ;  /* 0x0000002c0a007988 */ /* 0x0005e20008000c08 */
[----:B------:R-:W-:-:S02]  /*2a70*/  F2FP.BF16.F32.PACK_AB R61, R63, R62 ;  /* 0x0000003e3f3d723e */ /* 0x000fc400000010ff */
[C---:B------:R-:W-:Y:S02]  /*2a80*/  LOP3.LUT R11, R0.reuse, 0x60, RZ, 0x3c, !PT ;  /* 0x00000060000b7812 */ /* 0x040fe400078e3cff */
[----:B------:R-:W-:Y:S02]  /*2a90*/  F2FP.BF16.F32.PACK_AB R62, R65, R64 ;  /* 0x00000040413e723e */ /* 0x000fe400000010ff */
[----:B------:R-:W-:Y:S01]  /*2aa0*/  F2FP.BF16.F32.PACK_AB R63, R67, R66 ;  /* 0x00000042433f723e */ /* 0x000fe200000010ff */
[----:B------:R2:W-:Y:S01]  /*2ab0*/  STS.128 [R11+UR8], R52 ;  /* 0x000000340b007988 */ /* 0x0005e20008000c08 */
[----:B------:R-:W-:-:S05]  /*2ac0*/  LOP3.LUT R16, R0, 0x70, RZ, 0x3c, !PT ;  /* 0x0000007000107812 */ /* 0x000fca00078e3cff */
[----:B------:R2:W-:Y:S01]  /*2ad0*/  STS.128 [R16+UR8], R60 ;  /* 0x0000003c10007988 */ /* 0x0005e20008000c08 */
[----:B------:R3:W-:Y:S06]  /*2ae0*/  MEMBAR.ALL.CTA ;  /* 0x0000000000007992 */ /* 0x0007ec0000008000 */
[----:B---3--:R-:W3:Y:S02]  /*2af0*/  FENCE.VIEW.ASYNC.S ;  /* 0x00000000000073c6 */ /* 0x008ee40000000000 */
[----:B---3--:R-:W-:Y:S06]  /*2b00*/  BAR.SYNC.DEFER_BLOCKING 0x0 ;  /* 0x0000000000007b1d */ /* 0x008fec0000010000 */
[----:B------:R2:W-:Y:S01]  /*2b10*/  @UP1 UTMASTG.2D [UR4], [UR20] ;  /* 0x00000004140013b5 */ /* 0x0005e20008008000 */
[----:B------:R0:W-:Y:S01]  /*2b20*/  UTMACMDFLUSH ;  /* 0x00000000000079b7 */ /* 0x0001e20000000000 */
[----:B------:R-:W-:-:S04]  /*2b30*/  DEPBAR.LE SB0, 0x0 ;  /* 0x000080000000791a */ /* 0x000fc80000000000 */
[----:B------:R-:W-:Y:S08]  /*2b40*/  BAR.SYNC.DEFER_BLOCKING 0x0 ;  /* 0x0000000000007b1d */ /* 0x000ff00000010000 */
[----:B------:R-:W-:Y:S06]  /*2b50*/  BAR.SYNC.DEFER_BLOCKING 0x0 ;  /* 0x0000000000007b1d */ /* 0x000fec0000010000 */
[----:B--2---:R-:W-:Y:S05]  /*2b60*/  @P2 BRA `(.L_x_75) ;  /* 0x0000000000a02947 */ /* 0x004fea0003800000 */
[----:B------:R-:W2:Y:S01]  /*2b70*/  S2UR UR5, SR_CgaCtaId ;  /* 0x00000000000579c3 */ /* 0x000ea20000008800 */
[----:B------:R-:W-:Y:S01]  /*2b80*/  NOP ;  /* 0x0000000000007918 */ /* 0x000fe20000000000 */
[----:B------:R-:W-:Y:S01]  /*2b90*/  UMOV UR4, 0x50 ;  /* 0x0000005000047882 */ /* 0x000fe20000000000 */
[----:B------:R-:W-:Y:S02]  /*2ba0*/  IMAD.U32 R0, RZ, RZ, UR23 ;  /* 0x00000017ff007e24 */ /* 0x000fe4000f8e00ff */
[----:B------:R-:W-:Y:S02]  /*2bb0*/  IMAD.MOV.U32 R3, RZ, RZ, 0xf ;  /* 0x0000000fff037424 */ /* 0x000fe400078e00ff */
[----:B------:R-:W-:Y:S01]  /*2bc0*/  IMAD.MOV.U32 R7, RZ, RZ, 0x1 ;  /* 0x00000001ff077424 */ /* 0x000fe200078e00ff */
[----:B------:R-:W-:-:S04]  /*2bd0*/  LOP3.LUT R0, R0, 0xffff, RZ, 0xc0, !PT ;  /* 0x0000ffff00007812 */ /* 0x000fc800078ec0ff */
[----:B------:R-:W-:-:S05]  /*2be0*/  SHF.R.U32.HI R0, RZ, 0x5, R0 ;  /* 0x00000005ff007819 */ /* 0x000fca0000011600 */
[----:B------:R-:W-:Y:S01]  /*2bf0*/  VIADD R2, R0, 0x10 ;  /* 0x0000001000027836 */ /* 0x000fe20000000000 */
[----:B------:R-:W-:Y:S01]  /*2c00*/  SHF.L.U32 R0, R3, R0, RZ ;  /* 0x0000000003007219 */ /* 0x000fe200000006ff */
[----:B--2---:R-:W-:-:S03]  /*2c10*/  ULEA UR6, UR5, UR4, 0x18 ;  /* 0x0000000405067291 */ /* 0x004fc6000f8ec0ff */
[----:B------:R-:W-:-:S04]  /*2c20*/  SHF.L.U32 R3, R7, R2, RZ ;  /* 0x0000000207037219 */ /* 0x000fc800000006ff */
[----:B------:R-:W-:Y:S02]  /*2c30*/  LOP3.LUT R0, R3, R0, RZ, 0xfc, !PT ;  /* 0x0000000003007212 */ /* 0x000fe400078efcff */
[----:B------:R-:W2:Y:S02]  /*2c40*/  LDS R5, [UR6] ;  /* 0x00000006ff057984 */ /* 0x000ea40008000800 */
[C---:B------:R-:W-:Y:S02]  /*2c50*/  LOP3.LUT R2, R0.reuse, 0xffff, RZ, 0xc0, !PT ;  /* 0x0000ffff00027812 */ /* 0x040fe400078ec0ff */
[----:B--2---:R-:W-:-:S04]  /*2c60*/  LOP3.LUT R3, R0, 0xffff, R5, 0x80, !PT ;  /* 0x0000ffff00037812 */ /* 0x004fc800078e8005 */
[----:B------:R-:W-:-:S13]  /*2c70*/  ISETP.NE.AND P0, PT, R3, R2, PT ;  /* 0x000000020300720c */ /* 0x000fda0003f05270 */
[----:B------:R-:W-:Y:S05]  /*2c80*/  @P0 BRA `(.L_x_76) ;  /* 0x0000000000500947 */ /* 0x000fea0003800000 */
[----:B------:R-:W-:Y:S02]  /*2c90*/  SHF.R.U32.HI R5, RZ, 0x10, R5 ;  /* 0x00000010ff057819 */ /* 0x000fe40000011605 */
[----:B------:R-:W-:-:S04]  /*2ca0*/  SHF.R.U32.HI R2, RZ, 0x10, R0 ;  /* 0x00000010ff027819 */ /* 0x000fc80000011600 */
[----:B------:R-:W-:-:S04]  /*2cb0*/  LOP3.LUT R5, R5, R2, RZ, 0xc0, !PT ;  /* 0x0000000205057212 */ /* 0x000fc800078ec0ff */
[----:B------:R-:W-:-:S13]  /*2cc0*/  ISETP.NE.AND P0, PT, R5, R2, PT ;  /* 0x000000020500720c */ /* 0x000fda0003f05270 */
[----:B------:R-:W-:Y:S05]  /*2cd0*/  @P0 BRA `(.L_x_77) ;  /* 0x0000000000300947 */ /* 0x000fea0003800000 */
[----:B------:R-:W-:Y:S01]  /*2ce0*/  R2UR UR4, R0 ;  /* 0x00000000000472ca */ /* 0x000fe200000e0000 */
[----:B------:R-:W-:Y:S01]  /*2cf0*/  VOTEU.ANY UR5, UPT, PT ;  /* 0x0000000000057886 */ /* 0x000fe200038e0100 */
[----:B------:R-:W2:Y:S01]  /*2d00*/  S2R R0, SR_LANEID ;  /* 0x0000000000007919 */ /* 0x000ea20000000000 */
[----:B------:R-:W-:-:S10]  /*2d10*/  UFLO.U32 UR5, UR5 ;  /* 0x00000005000572bd */ /* 0x000fd400080e0000 */
[----:B------:R-:W-:-:S06]  /*2d20*/  ULOP3.LUT UR4, URZ, UR4, URZ, 0x33, !UPT ;  /* 0x00000004ff047292 */ /* 0x000fcc000f8e33ff */
[----:B------:R-:W-:-:S04]  /*2d30*/  IMAD.U32 R2, RZ, RZ, UR4 ;  /* 0x00000004ff027e24 */ /* 0x000fc8000f8e00ff */
[----:B------:R-:W3:Y:S02]  /*2d40*/  REDUX UR7, R2 ;  /* 0x00000000020773c4 */ /* 0x000ee40000000000 */
[----:B------:R4:W-:Y:S01]  /*2d50*/  UTCATOMSWS.AND URZ, UR4 ;  /* 0x0000000400ff79e3 */ /* 0x0009e20008000000 */
[----:B--2---:R-:W-:Y:S01]  /*2d60*/  ISETP.EQ.U32.AND P0, PT, R0, UR5, PT ;  /* 0x0000000500007c0c */ /* 0x004fe2000bf02070 */
[----:B---3--:R-:W-:-:S12]  /*2d70*/  IMAD.U32 R0, RZ, RZ, UR7 ;  /* 0x00000007ff007e24 */ /* 0x008fd8000f8e00ff */
[----:B------:R4:W-:Y:S01]  /*2d80*/  @P0 ATOMS.AND RZ, [UR6], R0 ;  /* 0x00000000ffff098c */ /* 0x0009e2000a800006 */
[----:B------:R-:W-:Y:S05]  /*2d90*/  BRA `(.L_x_75) ;  /* 0x0000000000147947 */ /* 0x000fea0003800000 */
.L_x_77:
[----:B------:R-:W-:-:S07]  /*2da0*/  MOV R2, 0x2dc0 ;  /* 0x00002dc000027802 */ /* 0x000fce0000000f00 */
[----:B-1----:R-:W-:Y:S05]  /*2db0*/  CALL.REL.NOINC `($__internal_0_$__cuda_sm10x_tcgen05_guardrail_trap_col_being_dealloced_not_returned_by_alloc) ;  /* 0x0000000000447944 */ /* 0x002fea0003c00000 */
[----:B------:R-:W-:Y:S05]  /*2dc0*/  BRA `(.L_x_75) ;  /* 0x0000000000087947 */ /* 0x000fea0003800000 */
.L_x_76:
[----:B------:R-:W-:-:S07]  /*2dd0*/  MOV R2, 0x2df0 ;  /* 0x00002df000027802 */ /* 0x000fce0000000f00 */
[----:B-1----:R-:W-:Y:S05]  /*2de0*/  CALL.REL.NOINC `($__internal_2_$__cuda_sm10x_tcgen05_guardrail_trap_unallocated_columns_being_dealloced) ;  /* 0x0000000000507944 */ /* 0x002fea0003c00000 */
.L_x_75:
[----:B------:R-:W-:Y:S01]  /*2df0*/  NOP ;  /* 0x0000000000007918 */ /* 0x000fe20000000000 */
[----:B----4-:R-:W-:Y:S05]  /*2e00*/  EXIT ;  /* 0x000000000000794d */ /* 0x010fea0003800000 */
.L_x_60:
[----:B------:R-:W2:Y:S02]  /*2e10*/  SYNCS.PHASECHK.TRANS64.TRYWAIT P0, [UR8+0x18000], RZ ;  /* 0x018000ffff0075a7 */ /* 0x000ea40008001108 */
[----:B--2---:R-:W-:Y:S05]  /*2e20*/  @!P0 BRA `(.L_x_60) ;  /* 0xfffffffc00f88947 */ /* 0x004fea000383ffff */
[----:B------:R-:W-:Y:S05]  /*2e30*/  BRA `(.L_x_78) ;  /* 0xffffffec00a87947 */ /* 0x000fea000383ffff */
.L_x_62:
[----:B------:R-:W2:Y:S02]  /*2e40*/  SYNCS.PHASECHK.TRANS64.TRYWAIT P1, [UR8+0x18020], RZ ;  /* 0x018020ffff0075a7 */ /* 0x000ea40008021108 */
[----:B--2---:R-:W-:Y:S05]  /*2e50*/  @!P1 BRA `(.L_x_62) ;  /* 0xfffffffc00f89947 */ /* 0x004fea000383ffff */
[----:B------:R-:W-:Y:S05]  /*2e60*/  BRA `(.L_x_79) ;  /* 0xfffffff000447947 */ /* 0x000fea000383ffff */
.L_x_63:
[----:B------:R-:W3:Y:S02]  /*2e70*/  SYNCS.PHASECHK.TRANS64.TRYWAIT P0, [UR28+0x18000], R2 ;  /* 0x01800002ff0075a7 */ /* 0x000ee4000800111c */
[----:B---3--:R-:W-:Y:S05]  /*2e80*/  @!P0 BRA `(.L_x_63) ;  /* 0xfffffffc00f88947 */ /* 0x008fea000383ffff */
[----:B------:R-:W-:Y:S05]  /*2e90*/  BRA `(.L_x_80) ;  /* 0xfffffff000c47947 */ /* 0x000fea000383ffff */
.L_x_65:
[----:B------:R-:W3:Y:S02]  /*2ea0*/  SYNCS.PHASECHK.TRANS64.TRYWAIT P0, [UR28+0x18020], R2 ;  /* 0x01802002ff0075a7 */ /* 0x000ee4000800111c */
[----:B---3--:R-:W-:Y:S05]  /*2eb0*/  @!P0 BRA `(.L_x_65) ;  /* 0xfffffffc00f88947 */ /* 0x008fea000383ffff */
[----:B------:R-:W-:Y:S05]  /*2ec0*/  BRA `(.L_x_81) ;  /* 0xfffffff4006c7947 */ /* 0x000fea000383ffff */
        .weak           $__internal_0_$__cuda_sm10x_tcgen05_guardrail_trap_col_being_dealloced_not_returned_by_alloc
        .type           $__internal_0_$__cuda_sm10x_tcgen05_guardrail_trap_col_being_dealloced_not_returned_by_alloc,@function
        .size           $__internal_0_$__cuda_sm10x_tcgen05_guardrail_trap_col_being_dealloced_not_returned_by_alloc,($__internal_1_$__cuda_sm10x_tcgen05_guardrail_trap_phase_invalid_during_alloc - $__internal_0_$__cuda_sm10x_tcgen05_guardrail_trap_col_being_dealloced_not_returned_by_alloc)
$__internal_0_$__cuda_sm10x_tcgen05_guardrail_trap_col_being_dealloced_not_returned_by_alloc:
[----:B------:R-:W-:Y:S05]  /*2ed0*/  BPT.TRAP 0x1 ;  /* 0x000000040000795c */ /* 0x000fea0000300000 */
[----:B------:R-:W-:-:S04]  /*2ee0*/  IMAD.MOV.U32 R3, RZ, RZ, 0x0 ;  /* 0x00000000ff037424 */ /* 0x000fc800078e00ff */
[----:B------:R-:W-:Y:S05]  /*2ef0*/  RET.REL.NODEC R2 `(gluon_tcgen05) ;  /* 0xffffffd002407950 */ /* 0x000fea0003c3ffff */
        .weak           $__internal_1_$__cuda_sm10x_tcgen05_guardrail_trap_phase_invalid_during_alloc
        .type           $__internal_1_$__cuda_sm10x_tcgen05_guardrail_trap_phase_invalid_during_alloc,@function
        .size           $__internal_1_$__cuda_sm10x_tcgen05_guardrail_trap_phase_invalid_during_alloc,($__internal_2_$__cuda_sm10x_tcgen05_guardrail_trap_unallocated_columns_being_dealloced - $__internal_1_$__cuda_sm10x_tcgen05_guardrail_trap_phase_invalid_during_alloc)
$__internal_1_$__cuda_sm10x_tcgen05_guardrail_trap_phase_invalid_during_alloc:
[----:B------:R-:W-:Y:S05]  /*2f00*/  BPT.TRAP 0x1 ;  /* 0x000000040000795c */ /* 0x000fea0000300000 */
[----:B------:R-:W-:-:S04]  /*2f10*/  IMAD.MOV.U32 R3, RZ, RZ, 0x0 ;  /* 0x00000000ff037424 */ /* 0x000fc800078e00ff */
[----:B------:R-:W-:Y:S05]  /*2f20*/  RET.REL.NODEC R2 `(gluon_tcgen05) ;  /* 0xffffffd002347950 */ /* 0x000fea0003c3ffff */
        .weak           $__internal_2_$__cuda_sm10x_tcgen05_guardrail_trap_unallocated_columns_being_dealloced
        .type           $__internal_2_$__cuda_sm10x_tcgen05_guardrail_trap_unallocated_columns_being_dealloced,@function
        .size           $__internal_2_$__cuda_sm10x_tcgen05_guardrail_trap_unallocated_columns_being_dealloced,(.L_x_85 - $__internal_2_$__cuda_sm10x_tcgen05_guardrail_trap_unallocated_columns_being_dealloced)
$__internal_2_$__cuda_sm10x_tcgen05_guardrail_trap_unallocated_columns_being_dealloced:
[----:B------:R-:W-:Y:S05]  /*2f30*/  BPT.TRAP 0x1 ;  /* 0x000000040000795c */ /* 0x000fea0000300000 */
[----:B------:R-:W-:-:S04]  /*2f40*/  IMAD.MOV.U32 R3, RZ, RZ, 0x0 ;  /* 0x00000000ff037424 */ /* 0x000fc800078e00ff */
[----:B------:R-:W-:Y:S05]  /*2f50*/  RET.REL.NODEC R2 `(gluon_tcgen05) ;  /* 0xffffffd002287950 */ /* 0x000fea0003c3ffff */
.L_x_82:
[----:B------:R-:W-:-:S00]  /*2f60*/  BRA `(.L_x_82) ;  /* 0xfffffffc00fc7947 */ /* 0x000fc0000383ffff */
[----:B------:R-:W-:-:S00]  /*2f70*/  NOP ;  /* 0x0000000000007918 */ /* 0x000fc00000000000 */
        /* <DEDUP_REMOVED lines=8> */
.L_x_85:


//--------------------- .nv.shared.gluon_tcgen05  --------------------------
	.section	.nv.shared.gluon_tcgen05,"aw",@nobits
	.sectionflags	@""
	.align	16
	.zero		1024


//--------------------- .nv.shared.reserved.0     --------------------------
	.section	.nv.shared.reserved.0,"aw",@nobits
	.align	8
	.weak		__nv_reservedSMEM_offset_0_alias
	.size		__nv_reservedSMEM_offset_0_alias, 0, 64
	.other		__nv_reservedSMEM_offset_0_alias,@"STO_CUDA_RESERVED_SHARED STV_DEFAULT"
__nv_reservedSMEM_offset_0_alias:
	.zero		0
.nv.shared.reserved.0:
	.zero		64
	.weak		__nv_reservedSMEM_allocation_phase
	.type		__nv_reservedSMEM_allocation_phase,@object
	.size		__nv_reservedSMEM_allocation_phase,(.L_0 - __nv_reservedSMEM_allocation_phase)
__nv_reservedSMEM_allocation_phase:
	.zero		1
.L_0:
	.zero		7
	.weak		__nv_reservedSMEM_devtool_atexit_pc
	.type		__nv_reservedSMEM_devtool_atexit_pc,@object
	.size		__nv_reservedSMEM_devtool_atexit_pc,(__nv_reservedSMEM_allocation_mask - __nv_reservedSMEM_devtool_atexit_pc)
__nv_reservedSMEM_devtool_atexit_pc:
	.zero		8
	.weak		__nv_reservedSMEM_allocation_mask
	.type		__nv_reservedSMEM_allocation_mask,@object
	.size		__nv_reservedSMEM_allocation_mask,(.L_2 - __nv_reservedSMEM_allocation_mask)
__nv_reservedSMEM_allocation_mask:
	.zero		4
.L_2:


//--------------------- .nv.constant0.gluon_tcgen05 --------------------------
	.section	.nv.constant0.gluon_tcgen05,"a",@progbits
	.sectionflags	@""
	.align	4
.nv.constant0.gluon_tcgen05:
	.zero		976


//--------------------- SYMBOLS --------------------------

	.type		.nv.reservedSmem.offset0,@object
	.size		.nv.reservedSmem.offset0,0x4
	.type		.nv.reservedSmem.cap,@object
	.size		.nv.reservedSmem.cap,0x4
